	.target	sm_90a

	.elftype	@"ET_EXEC"


//--------------------- .note.nv.tkinfo           --------------------------
	.section	.note.nv.tkinfo,"",@"SHT_NOTE"
	.sectionflags	@"SHF_NOTE_NV_TKINFO"
	.tkinfo
        /*0018*/ 	.word	0x00000002
        /*0030*/ 	.string	""
        /*0030*/ 	.string	"ptxas"
        /*0030*/ 	.string	"Cuda compilation tools, release 13.0, V13.0.88"
        /*0030*/ 	.string	"Build cuda_13.0.r13.0/compiler.36424714_0"
        /*0030*/ 	.string	"-arch sm_90a -m 64 "



//--------------------- .note.nv.cuinfo           --------------------------
	.section	.note.nv.cuinfo,"",@"SHT_NOTE"
	.sectionflags	@"SHF_NOTE_NV_CUINFO"
        /*0018*/ 	.short	0x0002
        /*001a*/ 	.short	0x005a
        /*001c*/ 	.short	0x0082
	.zero		2


//--------------------- .nv.info                  --------------------------
	.section	.nv.info,"",@"SHT_CUDA_INFO"
	.align	4


	//----- nvinfo : EIATTR_REGCOUNT
	.align		4
        /*0000*/ 	.byte	0x04, 0x2f
        /*0002*/ 	.short	(.L_12 - .L_11)
	.align		4
.L_11:
        /*0004*/ 	.word	index@(_ZN7cutlass13device_kernelINS_4gemm6kernel13GemmUniversalIN4cute5tupleIJiiiiEEENS1_10collective13CollectiveMmaINS1_37MainloopSm90TmaGmmaWarpSpecializedFP8ILi6ENS5_IJNS4_1CILi1EEESB_SB_EEENS1_35KernelTmaWarpSpecializedCooperativeEEENS5_IJNSA_ILi128EEENSA_ILi8EEENSA_ILi256EEEEEENS_12float_e4m3_tENS5_IJlSB_lEEESJ_SK_NS4_8TiledMMAINS4_8MMA_AtomIJNS4_4SM904GMMA29MMA_64x8x32_F32E4M3E4M3_SS_TNILNSO_7ScaleInE1ELSQ_1EEEEEENS4_6LayoutINS5_IJNSA_ILi2EEESB_SB_EEENS5_IJSB_NSA_ILi0EEESW_EEEEENS5_IJNS4_10UnderscoreESZ_SZ_EEEEENS4_13SM90_TMA_LOADENS4_14ComposedLayoutINS4_7SwizzleILi3ELi4ELi3EEENS4_18smem_ptr_flag_bitsILi8EEENST_INS5_IJSG_SF_EEENS5_IJSF_SB_EEEEEEEvNS4_8identityES12_S1B_vS1C_EENS_8epilogue10collective6detail29Sm90TmaWarpSpecializedAdapterINS1F_15DefaultEpilogueISJ_SK_SK_NS1E_6thread17LinearCombinationISJ_Li1EffLNS1J_9ScaleType4KindE0ELNS_15FloatRoundStyleE2ESJ_EENS1_15EpilogueDefaultEEEEEvvEEEEvNT_6ParamsE)
        /*0008*/ 	.word	0x000000a8


	//----- nvinfo : EIATTR_FRAME_SIZE
	.align		4
.L_12:
        /*000c*/ 	.byte	0x04, 0x11
        /*000e*/ 	.short	(.L_14 - .L_13)
	.align		4
.L_13:
        /*0010*/ 	.word	index@(_ZN7cutlass13device_kernelINS_4gemm6kernel13GemmUniversalIN4cute5tupleIJiiiiEEENS1_10collective13CollectiveMmaINS1_37MainloopSm90TmaGmmaWarpSpecializedFP8ILi6ENS5_IJNS4_1CILi1EEESB_SB_EEENS1_35KernelTmaWarpSpecializedCooperativeEEENS5_IJNSA_ILi128EEENSA_ILi8EEENSA_ILi256EEEEEENS_12float_e4m3_tENS5_IJlSB_lEEESJ_SK_NS4_8TiledMMAINS4_8MMA_AtomIJNS4_4SM904GMMA29MMA_64x8x32_F32E4M3E4M3_SS_TNILNSO_7ScaleInE1ELSQ_1EEEEEENS4_6LayoutINS5_IJNSA_ILi2EEESB_SB_EEENS5_IJSB_NSA_ILi0EEESW_EEEEENS5_IJNS4_10UnderscoreESZ_SZ_EEEEENS4_13SM90_TMA_LOADENS4_14ComposedLayoutINS4_7SwizzleILi3ELi4ELi3EEENS4_18smem_ptr_flag_bitsILi8EEENST_INS5_IJSG_SF_EEENS5_IJSF_SB_EEEEEEEvNS4_8identityES12_S1B_vS1C_EENS_8epilogue10collective6detail29Sm90TmaWarpSpecializedAdapterINS1F_15DefaultEpilogueISJ_SK_SK_NS1E_6thread17LinearCombinationISJ_Li1EffLNS1J_9ScaleType4KindE0ELNS_15FloatRoundStyleE2ESJ_EENS1_15EpilogueDefaultEEEEEvvEEEEvNT_6ParamsE)
        /*0014*/ 	.word	0x00000000


	//----- nvinfo : EIATTR_MIN_STACK_SIZE
	.align		4
.L_14:
        /*0018*/ 	.byte	0x04, 0x12
        /*001a*/ 	.short	(.L_16 - .L_15)
	.align		4
.L_15:
        /*001c*/ 	.word	index@(_ZN7cutlass13device_kernelINS_4gemm6kernel13GemmUniversalIN4cute5tupleIJiiiiEEENS1_10collective13CollectiveMmaINS1_37MainloopSm90TmaGmmaWarpSpecializedFP8ILi6ENS5_IJNS4_1CILi1EEESB_SB_EEENS1_35KernelTmaWarpSpecializedCooperativeEEENS5_IJNSA_ILi128EEENSA_ILi8EEENSA_ILi256EEEEEENS_12float_e4m3_tENS5_IJlSB_lEEESJ_SK_NS4_8TiledMMAINS4_8MMA_AtomIJNS4_4SM904GMMA29MMA_64x8x32_F32E4M3E4M3_SS_TNILNSO_7ScaleInE1ELSQ_1EEEEEENS4_6LayoutINS5_IJNSA_ILi2EEESB_SB_EEENS5_IJSB_NSA_ILi0EEESW_EEEEENS5_IJNS4_10UnderscoreESZ_SZ_EEEEENS4_13SM90_TMA_LOADENS4_14ComposedLayoutINS4_7SwizzleILi3ELi4ELi3EEENS4_18smem_ptr_flag_bitsILi8EEENST_INS5_IJSG_SF_EEENS5_IJSF_SB_EEEEEEEvNS4_8identityES12_S1B_vS1C_EENS_8epilogue10collective6detail29Sm90TmaWarpSpecializedAdapterINS1F_15DefaultEpilogueISJ_SK_SK_NS1E_6thread17LinearCombinationISJ_Li1EffLNS1J_9ScaleType4KindE0ELNS_15FloatRoundStyleE2ESJ_EENS1_15EpilogueDefaultEEEEEvvEEEEvNT_6ParamsE)
        /*0020*/ 	.word	0x00000000
.L_16:


//--------------------- .nv.compat                --------------------------
	.section	.nv.compat,"",@"SHT_CUDA_COMPAT_INFO"
	.align	4
        /*0000*/ 	.byte	0x02, 0x09, 0x01, 0x00, 0x02, 0x02, 0x04, 0x00, 0x02, 0x05, 0x05, 0x00, 0x03, 0x07, 0x01, 0x01
        /*0010*/ 	.byte	0x02, 0x03, 0x01, 0x00, 0x02, 0x06, 0x01, 0x00, 0x04, 0x0b, 0x08, 0x00, 0x00, 0x00, 0x00, 0x00
        /*0020*/ 	.byte	0x00, 0x00, 0x00, 0x00


//--------------------- .nv.info._ZN7cutlass13device_kernelINS_4gemm6kernel13GemmUniversalIN4cute5tupleIJiiiiEEENS1_10collective13CollectiveMmaINS1_37MainloopSm90TmaGmmaWarpSpecializedFP8ILi6ENS5_IJNS4_1CILi1EEESB_SB_EEENS1_35KernelTmaWarpSpecializedCooperativeEEENS5_IJNSA_ILi128EEENSA_ILi8EEENSA_ILi256EEEEEENS_12float_e4m3_tENS5_IJlSB_lEEESJ_SK_NS4_8TiledMMAINS4_8MMA_AtomIJNS4_4SM904GMMA29MMA_64x8x32_F32E4M3E4M3_SS_TNILNSO_7ScaleInE1ELSQ_1EEEEEENS4_6LayoutINS5_IJNSA_ILi2EEESB_SB_EEENS5_IJSB_NSA_ILi0EEESW_EEEEENS5_IJNS4_10UnderscoreESZ_SZ_EEEEENS4_13SM90_TMA_LOADENS4_14ComposedLayoutINS4_7SwizzleILi3ELi4ELi3EEENS4_18smem_ptr_flag_bitsILi8EEENST_INS5_IJSG_SF_EEENS5_IJSF_SB_EEEEEEEvNS4_8identityES12_S1B_vS1C_EENS_8epilogue10collective6detail29Sm90TmaWarpSpecializedAdapterINS1F_15DefaultEpilogueISJ_SK_SK_NS1E_6thread17LinearCombinationISJ_Li1EffLNS1J_9ScaleType4KindE0ELNS_15FloatRoundStyleE2ESJ_EENS1_15EpilogueDefaultEEEEEvvEEEEvNT_6ParamsE --------------------------
	.section	.nv.info._ZN7cutlass13device_kernelINS_4gemm6kernel13GemmUniversalIN4cute5tupleIJiiiiEEENS1_10collective13CollectiveMmaINS1_37MainloopSm90TmaGmmaWarpSpecializedFP8ILi6ENS5_IJNS4_1CILi1EEESB_SB_EEENS1_35KernelTmaWarpSpecializedCooperativeEEENS5_IJNSA_ILi128EEENSA_ILi8EEENSA_ILi256EEEEEENS_12float_e4m3_tENS5_IJlSB_lEEESJ_SK_NS4_8TiledMMAINS4_8MMA_AtomIJNS4_4SM904GMMA29MMA_64x8x32_F32E4M3E4M3_SS_TNILNSO_7ScaleInE1ELSQ_1EEEEEENS4_6LayoutINS5_IJNSA_ILi2EEESB_SB_EEENS5_IJSB_NSA_ILi0EEESW_EEEEENS5_IJNS4_10UnderscoreESZ_SZ_EEEEENS4_13SM90_TMA_LOADENS4_14ComposedLayoutINS4_7SwizzleILi3ELi4ELi3EEENS4_18smem_ptr_flag_bitsILi8EEENST_INS5_IJSG_SF_EEENS5_IJSF_SB_EEEEEEEvNS4_8identityES12_S1B_vS1C_EENS_8epilogue10collective6detail29Sm90TmaWarpSpecializedAdapterINS1F_15DefaultEpilogueISJ_SK_SK_NS1E_6thread17LinearCombinationISJ_Li1EffLNS1J_9ScaleType4KindE0ELNS_15FloatRoundStyleE2ESJ_EENS1_15EpilogueDefaultEEEEEvvEEEEvNT_6ParamsE,"",@"SHT_CUDA_INFO"
	.sectionflags	@""
	.align	4


	//----- nvinfo : EIATTR_CUDA_API_VERSION
	.align		4
        /*0000*/ 	.byte	0x04, 0x37
        /*0002*/ 	.short	(.L_18 - .L_17)
.L_17:
        /*0004*/ 	.word	0x00000082


	//----- nvinfo : EIATTR_KPARAM_INFO
	.align		4
.L_18:
        /*0008*/ 	.byte	0x04, 0x17
        /*000a*/ 	.short	(.L_20 - .L_19)
.L_19:
        /*000c*/ 	.word	0x00000000
        /*0010*/ 	.short	0x0000
        /*0012*/ 	.short	0x0070
        /*0014*/ 	.byte	0x00, 0xf0, 0x01, 0x10


	//----- nvinfo : EIATTR_SPARSE_MMA_MASK
	.align		4
.L_20:
        /*0018*/ 	.byte	0x03, 0x50
        /*001a*/ 	.short	0x0000


	//----- nvinfo : EIATTR_MAXREG_COUNT
	.align		4
        /*001c*/ 	.byte	0x03, 0x1b
        /*001e*/ 	.short	0x00a8


	//----- nvinfo : EIATTR_NUM_BARRIERS
	.align		4
        /*0020*/ 	.byte	0x02, 0x4c
        /*0022*/ 	.byte	0x01
	.zero		1


	//----- nvinfo : EIATTR_MERCURY_ISA_VERSION
	.align		4
        /*0024*/ 	.byte	0x03, 0x5f
        /*0026*/ 	.short	0x0101


	//----- nvinfo : EIATTR_INT_WARP_WIDE_INSTR_OFFSETS
	.align		4
        /*0028*/ 	.byte	0x04, 0x31
        /*002a*/ 	.short	(.L_22 - .L_21)


	//   ....[0]....
.L_21:
        /*002c*/ 	.word	0x00000400


	//   ....[1]....
        /*0030*/ 	.word	0x00000410


	//   ....[2]....
        /*0034*/ 	.word	0x00000510


	//----- nvinfo : EIATTR_COOP_GROUP_MASK_REGIDS
	.align		4
.L_22:
        /*0038*/ 	.byte	0x04, 0x29
        /*003a*/ 	.short	(.L_24 - .L_23)


	//   ....[0]....
.L_23:
        /*003c*/ 	.word	0xffffffff


	//   ....[1]....
        /*0040*/ 	.word	0xffffffff


	//   ....[2]....
        /*0044*/ 	.word	0xffffffff


	//   ....[3]....
        /*0048*/ 	.word	0xffffffff


	//   ....[4]....
        /*004c*/ 	.word	0xffffffff


	//----- nvinfo : EIATTR_COOP_GROUP_INSTR_OFFSETS
	.align		4
.L_24:
        /*0050*/ 	.byte	0x04, 0x28
        /*0052*/ 	.short	(.L_26 - .L_25)


	//   ....[0]....
.L_25:
        /*0054*/ 	.word	0x00000060


	//   ....[1]....
        /*0058*/ 	.word	0x00000070


	//   ....[2]....
        /*005c*/ 	.word	0x00000130


	//   ....[3]....
        /*0060*/ 	.word	0x00000300


	//   ....[4]....
        /*0064*/ 	.word	0x00001050


	//----- nvinfo : EIATTR_REG_RECONFIG
	.align		4
.L_26:
        /*0068*/ 	.byte	0x01, 0x54
	.zero		2


	//----- nvinfo : EIATTR_MBARRIER_INSTR_OFFSETS
	.align		4
        /*006c*/ 	.byte	0x04, 0x39
        /*006e*/ 	.short	(.L_28 - .L_27)


	//   ....[0]....
.L_27:
        /*0070*/ 	.word	0x00000230
        /*0074*/ 	.word	0x000000ff
        /*0078*/ 	.word	0x00000000
        /*007c*/ 	.short	0x0100
        /*007e*/ 	.byte	0x08
	.zero		1


	//   ....[1]....
        /*0080*/ 	.word	0x00000240
        /*0084*/ 	.word	0x000000ff
        /*0088*/ 	.word	0x00000030
        /*008c*/ 	.short	0x0100
        /*008e*/ 	.byte	0x08
	.zero		1


	//   ....[2]....
        /*0090*/ 	.word	0x00000250
        /*0094*/ 	.word	0x000000ff
        /*0098*/ 	.word	0x00000008
        /*009c*/ 	.short	0x0100
        /*009e*/ 	.byte	0x08
	.zero		1


	//   ....[3]....
        /*00a0*/ 	.word	0x00000260
        /*00a4*/ 	.word	0x000000ff
        /*00a8*/ 	.word	0x00000038
        /*00ac*/ 	.short	0x0100
        /*00ae*/ 	.byte	0x08
	.zero		1


	//   ....[4]....
        /*00b0*/ 	.word	0x00000270
        /*00b4*/ 	.word	0x000000ff
        /*00b8*/ 	.word	0x00000010
        /*00bc*/ 	.short	0x0100
        /*00be*/ 	.byte	0x08
	.zero		1


	//   ....[5]....
        /*00c0*/ 	.word	0x00000280
        /*00c4*/ 	.word	0x000000ff
        /*00c8*/ 	.word	0x00000040
        /*00cc*/ 	.short	0x0100
        /*00ce*/ 	.byte	0x08
	.zero		1


	//   ....[6]....
        /*00d0*/ 	.word	0x00000290
        /*00d4*/ 	.word	0x000000ff
        /*00d8*/ 	.word	0x00000018
        /*00dc*/ 	.short	0x0100
        /*00de*/ 	.byte	0x08
	.zero		1


	//   ....[7]....
        /*00e0*/ 	.word	0x000002a0
        /*00e4*/ 	.word	0x000000ff
        /*00e8*/ 	.word	0x00000048
        /*00ec*/ 	.short	0x0100
        /*00ee*/ 	.byte	0x08
	.zero		1


	//   ....[8]....
        /*00f0*/ 	.word	0x000002b0
        /*00f4*/ 	.word	0x000000ff
        /*00f8*/ 	.word	0x00000020
        /*00fc*/ 	.short	0x0100
        /*00fe*/ 	.byte	0x08
	.zero		1


	//   ....[9]....
        /*0100*/ 	.word	0x000002c0
        /*0104*/ 	.word	0x000000ff
        /*0108*/ 	.word	0x00000050
        /*010c*/ 	.short	0x0100
        /*010e*/ 	.byte	0x08
	.zero		1


	//   ....[10]....
        /*0110*/ 	.word	0x000002d0
        /*0114*/ 	.word	0x000000ff
        /*0118*/ 	.word	0x00000028
        /*011c*/ 	.short	0x0100
        /*011e*/ 	.byte	0x08
	.zero		1


	//   ....[11]....
        /*0120*/ 	.word	0x000002e0
        /*0124*/ 	.word	0x000000ff
        /*0128*/ 	.word	0x00000058
        /*012c*/ 	.short	0x0100
        /*012e*/ 	.byte	0x08
	.zero		1


	//   ....[12]....
        /*0130*/ 	.word	0x00000580
        /*0134*/ 	.word	0x000000ff
        /*0138*/ 	.word	0x00000070
        /*013c*/ 	.short	0x0100
        /*013e*/ 	.byte	0x06
	.zero		1


	//   ....[13]....
        /*0140*/ 	.word	0x000005f0
        /*0144*/ 	.word	0x000000ff
        /*0148*/ 	.word	0x00000078
        /*014c*/ 	.short	0x0100
        /*014e*/ 	.byte	0x06
	.zero		1


	//   ....[14]....
        /*0150*/ 	.word	0x000011d0
        /*0154*/ 	.word	0x000000ff
        /*0158*/ 	.word	0x00000000
        /*015c*/ 	.short	0x010a
        /*015e*/ 	.byte	0x06
	.zero		1


	//   ....[15]....
        /*0160*/ 	.word	0x00001210
        /*0164*/ 	.word	0x000000ff
        /*0168*/ 	.word	0x00000000
        /*016c*/ 	.short	0x010a
        /*016e*/ 	.byte	0x06
	.zero		1


	//   ....[16]....
        /*0170*/ 	.word	0x000017b0
        /*0174*/ 	.word	0x000000ff
        /*0178*/ 	.word	0x00000000
        /*017c*/ 	.short	0x010a
        /*017e*/ 	.byte	0x0f
	.zero		1


	//   ....[17]....
        /*0180*/ 	.word	0x000017f0
        /*0184*/ 	.word	0x000000ff
        /*0188*/ 	.word	0x00000000
        /*018c*/ 	.short	0x010a
        /*018e*/ 	.byte	0x0f
	.zero		1


	//   ....[18]....
        /*0190*/ 	.word	0x00001c60
        /*0194*/ 	.word	0x000000ff
        /*0198*/ 	.word	0x00000000
        /*019c*/ 	.short	0x0101
        /*019e*/ 	.byte	0x08
	.zero		1


	//   ....[19]....
        /*01a0*/ 	.word	0x00001ef0
        /*01a4*/ 	.word	0x000000ff
        /*01a8*/ 	.word	0x00000000
        /*01ac*/ 	.short	0x0101
        /*01ae*/ 	.byte	0x08
	.zero		1


	//   ....[20]....
        /*01b0*/ 	.word	0x00003910
        /*01b4*/ 	.word	0x00000012
        /*01b8*/ 	.word	0x00000030
        /*01bc*/ 	.short	0x010a
        /*01be*/ 	.byte	0x3f
	.zero		1


	//   ....[21]....
        /*01c0*/ 	.word	0x00003d60
        /*01c4*/ 	.word	0x00000004
        /*01c8*/ 	.word	0x00000078
        /*01cc*/ 	.short	0x0101
        /*01ce*/ 	.byte	0x3f
	.zero		1


	//   ....[22]....
        /*01d0*/ 	.word	0x00004490
        /*01d4*/ 	.word	0x00000007
        /*01d8*/ 	.word	0x00000000
        /*01dc*/ 	.short	0x010a
        /*01de*/ 	.byte	0x3f
	.zero		1


	//   ....[23]....
        /*01e0*/ 	.word	0x00004510
        /*01e4*/ 	.word	0x00000009
        /*01e8*/ 	.word	0x00000000
        /*01ec*/ 	.short	0x010a
        /*01ee*/ 	.byte	0x3f
	.zero		1


	//   ....[24]....
        /*01f0*/ 	.word	0x000045a0
        /*01f4*/ 	.word	0x00000006
        /*01f8*/ 	.word	0x00000000
        /*01fc*/ 	.short	0x010a
        /*01fe*/ 	.byte	0x3f
	.zero		1


	//   ....[25]....
        /*0200*/ 	.word	0x00004630
        /*0204*/ 	.word	0x00000009
        /*0208*/ 	.word	0x00000000
        /*020c*/ 	.short	0x010a
        /*020e*/ 	.byte	0x3f
	.zero		1


	//   ....[26]....
        /*0210*/ 	.word	0x000046c0
        /*0214*/ 	.word	0x00000006
        /*0218*/ 	.word	0x00000000
        /*021c*/ 	.short	0x010a
        /*021e*/ 	.byte	0x3f
	.zero		1


	//   ....[27]....
        /*0220*/ 	.word	0x00004750
        /*0224*/ 	.word	0x00000003
        /*0228*/ 	.word	0x00000000
        /*022c*/ 	.short	0x010a
        /*022e*/ 	.byte	0x3f
	.zero		1


	//   ....[28]....
        /*0230*/ 	.word	0x000047c0
        /*0234*/ 	.word	0x00000005
        /*0238*/ 	.word	0x00000000
        /*023c*/ 	.short	0x010a
        /*023e*/ 	.byte	0x3f
	.zero		1


	//   ....[29]....
        /*0240*/ 	.word	0x00004820
        /*0244*/ 	.word	0x00000006
        /*0248*/ 	.word	0x00000000
        /*024c*/ 	.short	0x010a
        /*024e*/ 	.byte	0x3f
	.zero		1


	//   ....[30]....
        /*0250*/ 	.word	0x000048f0
        /*0254*/ 	.word	0x00000012
        /*0258*/ 	.word	0x00000030
        /*025c*/ 	.short	0x010a
        /*025e*/ 	.byte	0x3f
	.zero		1


	//   ....[31]....
        /*0260*/ 	.word	0x000049d0
        /*0264*/ 	.word	0x00000007
        /*0268*/ 	.word	0x00000000
        /*026c*/ 	.short	0x010a
        /*026e*/ 	.byte	0x3f
	.zero		1


	//   ....[32]....
        /*0270*/ 	.word	0x00004a20
        /*0274*/ 	.word	0x00000009
        /*0278*/ 	.word	0x00000000
        /*027c*/ 	.short	0x010a
        /*027e*/ 	.byte	0x3f
	.zero		1


	//   ....[33]....
        /*0280*/ 	.word	0x00004a70
        /*0284*/ 	.word	0x00000006
        /*0288*/ 	.word	0x00000000
        /*028c*/ 	.short	0x010a
        /*028e*/ 	.byte	0x3f
	.zero		1


	//   ....[34]....
        /*0290*/ 	.word	0x00004ac0
        /*0294*/ 	.word	0x00000009
        /*0298*/ 	.word	0x00000000
        /*029c*/ 	.short	0x010a
        /*029e*/ 	.byte	0x3f
	.zero		1


	//   ....[35]....
        /*02a0*/ 	.word	0x00004b10
        /*02a4*/ 	.word	0x00000006
        /*02a8*/ 	.word	0x00000000
        /*02ac*/ 	.short	0x010a
        /*02ae*/ 	.byte	0x3f
	.zero		1


	//----- nvinfo : EIATTR_NUM_MBARRIERS
	.align		4
.L_28:
        /*02b0*/ 	.byte	0x03, 0x38
        /*02b2*/ 	.short	0x000e


	//----- nvinfo : EIATTR_EXIT_INSTR_OFFSETS
	.align		4
        /*02b4*/ 	.byte	0x04, 0x1c
        /*02b6*/ 	.short	(.L_30 - .L_29)


	//   ....[0]....
.L_29:
        /*02b8*/ 	.word	0x00000640


	//   ....[1]....
        /*02bc*/ 	.word	0x00000f20


	//   ....[2]....
        /*02c0*/ 	.word	0x00002f70


	//   ....[3]....
        /*02c4*/ 	.word	0x000035b0


	//   ....[4]....
        /*02c8*/ 	.word	0x000047a0


	//----- nvinfo : EIATTR_MAX_THREADS
	.align		4
.L_30:
        /*02cc*/ 	.byte	0x04, 0x05
        /*02ce*/ 	.short	(.L_32 - .L_31)
.L_31:
        /*02d0*/ 	.word	0x00000180
        /*02d4*/ 	.word	0x00000001
        /*02d8*/ 	.word	0x00000001


	//----- nvinfo : EIATTR_CRS_STACK_SIZE
	.align		4
.L_32:
        /*02dc*/ 	.byte	0x04, 0x1e
        /*02de*/ 	.short	(.L_34 - .L_33)
.L_33:
        /*02e0*/ 	.word	0x00000000


	//----- nvinfo : EIATTR_CBANK_PARAM_SIZE
	.align		4
.L_34:
        /*02e4*/ 	.byte	0x03, 0x19
        /*02e6*/ 	.short	0x0470


	//----- nvinfo : EIATTR_PARAM_CBANK
	.align		4
        /*02e8*/ 	.byte	0x04, 0x0a
        /*02ea*/ 	.short	(.L_36 - .L_35)
	.align		4
.L_35:
        /*02ec*/ 	.word	index@(.nv.constant0._ZN7cutlass13device_kernelINS_4gemm6kernel13GemmUniversalIN4cute5tupleIJiiiiEEENS1_10collective13CollectiveMmaINS1_37MainloopSm90TmaGmmaWarpSpecializedFP8ILi6ENS5_IJNS4_1CILi1EEESB_SB_EEENS1_35KernelTmaWarpSpecializedCooperativeEEENS5_IJNSA_ILi128EEENSA_ILi8EEENSA_ILi256EEEEEENS_12float_e4m3_tENS5_IJlSB_lEEESJ_SK_NS4_8TiledMMAINS4_8MMA_AtomIJNS4_4SM904GMMA29MMA_64x8x32_F32E4M3E4M3_SS_TNILNSO_7ScaleInE1ELSQ_1EEEEEENS4_6LayoutINS5_IJNSA_ILi2EEESB_SB_EEENS5_IJSB_NSA_ILi0EEESW_EEEEENS5_IJNS4_10UnderscoreESZ_SZ_EEEEENS4_13SM90_TMA_LOADENS4_14ComposedLayoutINS4_7SwizzleILi3ELi4ELi3EEENS4_18smem_ptr_flag_bitsILi8EEENST_INS5_IJSG_SF_EEENS5_IJSF_SB_EEEEEEEvNS4_8identityES12_S1B_vS1C_EENS_8epilogue10collective6detail29Sm90TmaWarpSpecializedAdapterINS1F_15DefaultEpilogueISJ_SK_SK_NS1E_6thread17LinearCombinationISJ_Li1EffLNS1J_9ScaleType4KindE0ELNS_15FloatRoundStyleE2ESJ_EENS1_15EpilogueDefaultEEEEEvvEEEEvNT_6ParamsE)
        /*02f0*/ 	.short	0x0210
        /*02f2*/ 	.short	0x0470


	//----- nvinfo : EIATTR_SW_WAR
	.align		4
.L_36:
        /*02f4*/ 	.byte	0x04, 0x36
        /*02f6*/ 	.short	(.L_38 - .L_37)
.L_37:
        /*02f8*/ 	.word	0x00000008
.L_38:


//--------------------- .nv.callgraph             --------------------------
	.section	.nv.callgraph,"",@"SHT_CUDA_CALLGRAPH"
	.align	4
	.sectionentsize	8
	.align		4
        /*0000*/ 	.word	0x00000000
	.align		4
        /*0004*/ 	.word	0xffffffff
	.align		4
        /*0008*/ 	.word	0x00000000
	.align		4
        /*000c*/ 	.word	0xfffffffe
	.align		4
        /*0010*/ 	.word	0x00000000
	.align		4
        /*0014*/ 	.word	0xfffffffd
	.align		4
        /*0018*/ 	.word	0x00000000
	.align		4
        /*001c*/ 	.word	0xfffffffc


//--------------------- .nv.constant4             --------------------------
	.section	.nv.constant4,"a",@progbits
	.align	8
	.align		8
.nv.constant4:
        /*0000*/ 	.dword	_ZN39_INTERNAL_bfa7b184_4_k_cu_ad06f2ab_46004cuda3std3__45__cpo5beginE
	.align		8
        /*0008*/ 	.dword	_ZN39_INTERNAL_bfa7b184_4_k_cu_ad06f2ab_46004cuda3std3__45__cpo3endE
	.align		8
        /*0010*/ 	.dword	_ZN39_INTERNAL_bfa7b184_4_k_cu_ad06f2ab_46004cuda3std3__45__cpo6cbeginE
	.align		8
        /*0018*/ 	.dword	_ZN39_INTERNAL_bfa7b184_4_k_cu_ad06f2ab_46004cuda3std3__45__cpo4cendE
	.align		8
        /*0020*/ 	.dword	_ZN39_INTERNAL_bfa7b184_4_k_cu_ad06f2ab_46004cuda3std3__441_GLOBAL__N__bfa7b184_4_k_cu_ad06f2ab_46006ignoreE
	.align		8
        /*0028*/ 	.dword	_ZN39_INTERNAL_bfa7b184_4_k_cu_ad06f2ab_46004cuda3std3__419piecewise_constructE
	.align		8
        /*0030*/ 	.dword	_ZN39_INTERNAL_bfa7b184_4_k_cu_ad06f2ab_46004cuda3std3__48in_placeE
	.align		8
        /*0038*/ 	.dword	_ZN39_INTERNAL_bfa7b184_4_k_cu_ad06f2ab_46004cuda3std6ranges3__45__cpo4swapE
	.align		8
        /*0040*/ 	.dword	_ZN39_INTERNAL_bfa7b184_4_k_cu_ad06f2ab_46004cuda3std6ranges3__45__cpo9iter_moveE
	.align		8
        /*0048*/ 	.dword	_ZN39_INTERNAL_bfa7b184_4_k_cu_ad06f2ab_46004cute7productE
	.align		8
        /*0050*/ 	.dword	_ZN39_INTERNAL_bfa7b184_4_k_cu_ad06f2ab_46004cute1_E


//--------------------- .text._ZN7cutlass13device_kernelINS_4gemm6kernel13GemmUniversalIN4cute5tupleIJiiiiEEENS1_10collective13CollectiveMmaINS1_37MainloopSm90TmaGmmaWarpSpecializedFP8ILi6ENS5_IJNS4_1CILi1EEESB_SB_EEENS1_35KernelTmaWarpSpecializedCooperativeEEENS5_IJNSA_ILi128EEENSA_ILi8EEENSA_ILi256EEEEEENS_12float_e4m3_tENS5_IJlSB_lEEESJ_SK_NS4_8TiledMMAINS4_8MMA_AtomIJNS4_4SM904GMMA29MMA_64x8x32_F32E4M3E4M3_SS_TNILNSO_7ScaleInE1ELSQ_1EEEEEENS4_6LayoutINS5_IJNSA_ILi2EEESB_SB_EEENS5_IJSB_NSA_ILi0EEESW_EEEEENS5_IJNS4_10UnderscoreESZ_SZ_EEEEENS4_13SM90_TMA_LOADENS4_14ComposedLayoutINS4_7SwizzleILi3ELi4ELi3EEENS4_18smem_ptr_flag_bitsILi8EEENST_INS5_IJSG_SF_EEENS5_IJSF_SB_EEEEEEEvNS4_8identityES12_S1B_vS1C_EENS_8epilogue10collective6detail29Sm90TmaWarpSpecializedAdapterINS1F_15DefaultEpilogueISJ_SK_SK_NS1E_6thread17LinearCombinationISJ_Li1EffLNS1J_9ScaleType4KindE0ELNS_15FloatRoundStyleE2ESJ_EENS1_15EpilogueDefaultEEEEEvvEEEEvNT_6ParamsE --------------------------
	.section	.text._ZN7cutlass13device_kernelINS_4gemm6kernel13GemmUniversalIN4cute5tupleIJiiiiEEENS1_10collective13CollectiveMmaINS1_37MainloopSm90TmaGmmaWarpSpecializedFP8ILi6ENS5_IJNS4_1CILi1EEESB_SB_EEENS1_35KernelTmaWarpSpecializedCooperativeEEENS5_IJNSA_ILi128EEENSA_ILi8EEENSA_ILi256EEEEEENS_12float_e4m3_tENS5_IJlSB_lEEESJ_SK_NS4_8TiledMMAINS4_8MMA_AtomIJNS4_4SM904GMMA29MMA_64x8x32_F32E4M3E4M3_SS_TNILNSO_7ScaleInE1ELSQ_1EEEEEENS4_6LayoutINS5_IJNSA_ILi2EEESB_SB_EEENS5_IJSB_NSA_ILi0EEESW_EEEEENS5_IJNS4_10UnderscoreESZ_SZ_EEEEENS4_13SM90_TMA_LOADENS4_14ComposedLayoutINS4_7SwizzleILi3ELi4ELi3EEENS4_18smem_ptr_flag_bitsILi8EEENST_INS5_IJSG_SF_EEENS5_IJSF_SB_EEEEEEEvNS4_8identityES12_S1B_vS1C_EENS_8epilogue10collective6detail29Sm90TmaWarpSpecializedAdapterINS1F_15DefaultEpilogueISJ_SK_SK_NS1E_6thread17LinearCombinationISJ_Li1EffLNS1J_9ScaleType4KindE0ELNS_15FloatRoundStyleE2ESJ_EENS1_15EpilogueDefaultEEEEEvvEEEEvNT_6ParamsE,"ax",@progbits
	.align	128
.text._ZN7cutlass13device_kernelINS_4gemm6kernel13GemmUniversalIN4cute5tupleIJiiiiEEENS1_10collective13CollectiveMmaINS1_37MainloopSm90TmaGmmaWarpSpecializedFP8ILi6ENS5_IJNS4_1CILi1EEESB_SB_EEENS1_35KernelTmaWarpSpecializedCooperativeEEENS5_IJNSA_ILi128EEENSA_ILi8EEENSA_ILi256EEEEEENS_12float_e4m3_tENS5_IJlSB_lEEESJ_SK_NS4_8TiledMMAINS4_8MMA_AtomIJNS4_4SM904GMMA29MMA_64x8x32_F32E4M3E4M3_SS_TNILNSO_7ScaleInE1ELSQ_1EEEEEENS4_6LayoutINS5_IJNSA_ILi2EEESB_SB_EEENS5_IJSB_NSA_ILi0EEESW_EEEEENS5_IJNS4_10UnderscoreESZ_SZ_EEEEENS4_13SM90_TMA_LOADENS4_14ComposedLayoutINS4_7SwizzleILi3ELi4ELi3EEENS4_18smem_ptr_flag_bitsILi8EEENST_INS5_IJSG_SF_EEENS5_IJSF_SB_EEEEEEEvNS4_8identityES12_S1B_vS1C_EENS_8epilogue10collective6detail29Sm90TmaWarpSpecializedAdapterINS1F_15DefaultEpilogueISJ_SK_SK_NS1E_6thread17LinearCombinationISJ_Li1EffLNS1J_9ScaleType4KindE0ELNS_15FloatRoundStyleE2ESJ_EENS1_15EpilogueDefaultEEEEEvvEEEEvNT_6ParamsE:
        .type           _ZN7cutlass13device_kernelINS_4gemm6kernel13GemmUniversalIN4cute5tupleIJiiiiEEENS1_10collective13CollectiveMmaINS1_37MainloopSm90TmaGmmaWarpSpecializedFP8ILi6ENS5_IJNS4_1CILi1EEESB_SB_EEENS1_35KernelTmaWarpSpecializedCooperativeEEENS5_IJNSA_ILi128EEENSA_ILi8EEENSA_ILi256EEEEEENS_12float_e4m3_tENS5_IJlSB_lEEESJ_SK_NS4_8TiledMMAINS4_8MMA_AtomIJNS4_4SM904GMMA29MMA_64x8x32_F32E4M3E4M3_SS_TNILNSO_7ScaleInE1ELSQ_1EEEEEENS4_6LayoutINS5_IJNSA_ILi2EEESB_SB_EEENS5_IJSB_NSA_ILi0EEESW_EEEEENS5_IJNS4_10UnderscoreESZ_SZ_EEEEENS4_13SM90_TMA_LOADENS4_14ComposedLayoutINS4_7SwizzleILi3ELi4ELi3EEENS4_18smem_ptr_flag_bitsILi8EEENST_INS5_IJSG_SF_EEENS5_IJSF_SB_EEEEEEEvNS4_8identityES12_S1B_vS1C_EENS_8epilogue10collective6detail29Sm90TmaWarpSpecializedAdapterINS1F_15DefaultEpilogueISJ_SK_SK_NS1E_6thread17LinearCombinationISJ_Li1EffLNS1J_9ScaleType4KindE0ELNS_15FloatRoundStyleE2ESJ_EENS1_15EpilogueDefaultEEEEEvvEEEEvNT_6ParamsE,@function
        .size           _ZN7cutlass13device_kernelINS_4gemm6kernel13GemmUniversalIN4cute5tupleIJiiiiEEENS1_10collective13CollectiveMmaINS1_37MainloopSm90TmaGmmaWarpSpecializedFP8ILi6ENS5_IJNS4_1CILi1EEESB_SB_EEENS1_35KernelTmaWarpSpecializedCooperativeEEENS5_IJNSA_ILi128EEENSA_ILi8EEENSA_ILi256EEEEEENS_12float_e4m3_tENS5_IJlSB_lEEESJ_SK_NS4_8TiledMMAINS4_8MMA_AtomIJNS4_4SM904GMMA29MMA_64x8x32_F32E4M3E4M3_SS_TNILNSO_7ScaleInE1ELSQ_1EEEEEENS4_6LayoutINS5_IJNSA_ILi2EEESB_SB_EEENS5_IJSB_NSA_ILi0EEESW_EEEEENS5_IJNS4_10UnderscoreESZ_SZ_EEEEENS4_13SM90_TMA_LOADENS4_14ComposedLayoutINS4_7SwizzleILi3ELi4ELi3EEENS4_18smem_ptr_flag_bitsILi8EEENST_INS5_IJSG_SF_EEENS5_IJSF_SB_EEEEEEEvNS4_8identityES12_S1B_vS1C_EENS_8epilogue10collective6detail29Sm90TmaWarpSpecializedAdapterINS1F_15DefaultEpilogueISJ_SK_SK_NS1E_6thread17LinearCombinationISJ_Li1EffLNS1J_9ScaleType4KindE0ELNS_15FloatRoundStyleE2ESJ_EENS1_15EpilogueDefaultEEEEEvvEEEEvNT_6ParamsE,(.L_x_85 - _ZN7cutlass13device_kernelINS_4gemm6kernel13GemmUniversalIN4cute5tupleIJiiiiEEENS1_10collective13CollectiveMmaINS1_37MainloopSm90TmaGmmaWarpSpecializedFP8ILi6ENS5_IJNS4_1CILi1EEESB_SB_EEENS1_35KernelTmaWarpSpecializedCooperativeEEENS5_IJNSA_ILi128EEENSA_ILi8EEENSA_ILi256EEEEEENS_12float_e4m3_tENS5_IJlSB_lEEESJ_SK_NS4_8TiledMMAINS4_8MMA_AtomIJNS4_4SM904GMMA29MMA_64x8x32_F32E4M3E4M3_SS_TNILNSO_7ScaleInE1ELSQ_1EEEEEENS4_6LayoutINS5_IJNSA_ILi2EEESB_SB_EEENS5_IJSB_NSA_ILi0EEESW_EEEEENS5_IJNS4_10UnderscoreESZ_SZ_EEEEENS4_13SM90_TMA_LOADENS4_14ComposedLayoutINS4_7SwizzleILi3ELi4ELi3EEENS4_18smem_ptr_flag_bitsILi8EEENST_INS5_IJSG_SF_EEENS5_IJSF_SB_EEEEEEEvNS4_8identityES12_S1B_vS1C_EENS_8epilogue10collective6detail29Sm90TmaWarpSpecializedAdapterINS1F_15DefaultEpilogueISJ_SK_SK_NS1E_6thread17LinearCombinationISJ_Li1EffLNS1J_9ScaleType4KindE0ELNS_15FloatRoundStyleE2ESJ_EENS1_15EpilogueDefaultEEEEEvvEEEEvNT_6ParamsE)
        .other          _ZN7cutlass13device_kernelINS_4gemm6kernel13GemmUniversalIN4cute5tupleIJiiiiEEENS1_10collective13CollectiveMmaINS1_37MainloopSm90TmaGmmaWarpSpecializedFP8ILi6ENS5_IJNS4_1CILi1EEESB_SB_EEENS1_35KernelTmaWarpSpecializedCooperativeEEENS5_IJNSA_ILi128EEENSA_ILi8EEENSA_ILi256EEEEEENS_12float_e4m3_tENS5_IJlSB_lEEESJ_SK_NS4_8TiledMMAINS4_8MMA_AtomIJNS4_4SM904GMMA29MMA_64x8x32_F32E4M3E4M3_SS_TNILNSO_7ScaleInE1ELSQ_1EEEEEENS4_6LayoutINS5_IJNSA_ILi2EEESB_SB_EEENS5_IJSB_NSA_ILi0EEESW_EEEEENS5_IJNS4_10UnderscoreESZ_SZ_EEEEENS4_13SM90_TMA_LOADENS4_14ComposedLayoutINS4_7SwizzleILi3ELi4ELi3EEENS4_18smem_ptr_flag_bitsILi8EEENST_INS5_IJSG_SF_EEENS5_IJSF_SB_EEEEEEEvNS4_8identityES12_S1B_vS1C_EENS_8epilogue10collective6detail29Sm90TmaWarpSpecializedAdapterINS1F_15DefaultEpilogueISJ_SK_SK_NS1E_6thread17LinearCombinationISJ_Li1EffLNS1J_9ScaleType4KindE0ELNS_15FloatRoundStyleE2ESJ_EENS1_15EpilogueDefaultEEEEEvvEEEEvNT_6ParamsE,@"STO_CUDA_ENTRY STV_DEFAULT"
_ZN7cutlass13device_kernelINS_4gemm6kernel13GemmUniversalIN4cute5tupleIJiiiiEEENS1_10collective13CollectiveMmaINS1_37MainloopSm90TmaGmmaWarpSpecializedFP8ILi6ENS5_IJNS4_1CILi1EEESB_SB_EEENS1_35KernelTmaWarpSpecializedCooperativeEEENS5_IJNSA_ILi128EEENSA_ILi8EEENSA_ILi256EEEEEENS_12float_e4m3_tENS5_IJlSB_lEEESJ_SK_NS4_8TiledMMAINS4_8MMA_AtomIJNS4_4SM904GMMA29MMA_64x8x32_F32E4M3E4M3_SS_TNILNSO_7ScaleInE1ELSQ_1EEEEEENS4_6LayoutINS5_IJNSA_ILi2EEESB_SB_EEENS5_IJSB_NSA_ILi0EEESW_EEEEENS5_IJNS4_10UnderscoreESZ_SZ_EEEEENS4_13SM90_TMA_LOADENS4_14ComposedLayoutINS4_7SwizzleILi3ELi4ELi3EEENS4_18smem_ptr_flag_bitsILi8EEENST_INS5_IJSG_SF_EEENS5_IJSF_SB_EEEEEEEvNS4_8identityES12_S1B_vS1C_EENS_8epilogue10collective6detail29Sm90TmaWarpSpecializedAdapterINS1F_15DefaultEpilogueISJ_SK_SK_NS1E_6thread17LinearCombinationISJ_Li1EffLNS1J_9ScaleType4KindE0ELNS_15FloatRoundStyleE2ESJ_EENS1_15EpilogueDefaultEEEEEvvEEEEvNT_6ParamsE:
[----:B------:R-:W-:Y:S01]  /*0000*/  LDC R1, c[0x0][0x28] ;  /* 0x00000a00ff017b82 */ /* 0x000fe20000000800 */
[----:B------:R-:W0:Y:S01]  /*0010*/  S2R R13, SR_TID.X ;  /* 0x00000000000d7919 */ /* 0x000e220000002100 */
[----:B------:R-:W-:Y:S01]  /*0020*/  ELECT P0, URZ, PT ;  /* 0x00000000003f782f */ /* 0x000fe20003800000 */
[----:B------:R-:W-:Y:S01]  /*0030*/  BSSY B0, `(.L_x_0) ;  /* 0x000000f000007945 */ /* 0x000fe20003800000 */
[--C-:B0-----:R-:W-:Y:S02]  /*0040*/  SHF.R.U32.HI R0, RZ, 0x5, R13.reuse ;  /* 0x00000005ff007819 */ /* 0x101fe4000001160d */
[----:B------:R-:W-:-:S03]  /*0050*/  SHF.R.U32.HI R3, RZ, 0x7, R13 ;  /* 0x00000007ff037819 */ /* 0x000fc6000001160d */
[----:B------:R-:W0:Y:S04]  /*0060*/  SHFL.IDX PT, R2, R0, RZ, 0x1f ;  /* 0x00001fff00027589 */ /* 0x000e2800000e0000 */
[----:B------:R1:W2:Y:S01]  /*0070*/  SHFL.IDX PT, R10, R3, RZ, 0x1f ;  /* 0x00001fff030a7589 */ /* 0x0002a200000e0000 */
[----:B0-----:R-:W-:-:S13]  /*0080*/  ISETP.NE.OR P0, PT, R2, RZ, !P0 ;  /* 0x000000ff0200720c */ /* 0x001fda0004705670 */
[----:B-12---:R-:W-:Y:S05]  /*0090*/  @P0 BRA `(.L_x_1) ;  /* 0x0000000000200947 */ /* 0x006fea0003800000 */
[----:B------:R-:W-:Y:S02]  /*00a0*/  ULDC.64 UR4, c[0x0][0x198] ;  /* 0x0000660000047ab9 */ /* 0x000fe40000000a00 */
[----:B------:R-:W-:Y:S02]  /*00b0*/  UIADD3 UR6, UP0, UR4, 0xf0, URZ ;  /* 0x000000f004067890 */ /* 0x000fe4000ff1e03f */
[----:B------:R-:W-:Y:S02]  /*00c0*/  UIADD3 UR4, UP1, UR4, 0x1f0, URZ ;  /* 0x000001f004047890 */ /* 0x000fe4000ff3e03f */
[----:B------:R-:W-:Y:S02]  /*00d0*/  UIADD3.X UR7, URZ, UR5, URZ, UP0, !UPT ;  /* 0x000000053f077290 */ /* 0x000fe400087fe43f */
[----:B------:R-:W-:-:S07]  /*00e0*/  UIADD3.X UR5, URZ, UR5, URZ, UP1, !UPT ;  /* 0x000000053f057290 */ /* 0x000fce0008ffe43f */
[----:B------:R0:W-:Y:S02]  /*00f0*/  UTMACCTL.PF [UR6] ;  /* 0x00000000060079b9 */ /* 0x0001e40008040000 */
[----:B------:R0:W-:Y:S02]  /*0100*/  UTMACCTL.PF [UR4] ;  /* 0x00000000040079b9 */ /* 0x0001e40008040000 */
[----:B0-----:R-:W-:Y:S01]  /*0110*/  NOP ;  /* 0x0000000000007918 */ /* 0x001fe20000000000 */
.L_x_1:
[----:B------:R-:W-:Y:S05]  /*0120*/  BSYNC B0 ;  /* 0x0000000000007941 */ /* 0x000fea0003800000 */
.L_x_0:
[----:B------:R-:W0:Y:S02]  /*0130*/  SHFL.IDX PT, R3, R0, RZ, 0x1f ;  /* 0x00001fff00037589 */ /* 0x000e2400000e0000 */
[----:B0-----:R-:W-:-:S13]  /*0140*/  ISETP.NE.AND P0, PT, R3, RZ, PT ;  /* 0x000000ff0300720c */ /* 0x001fda0003f05270 */
[----:B------:R-:W-:Y:S05]  /*0150*/  @P0 BRA `(.L_x_2) ;  /* 0x0000000000680947 */ /* 0x000fea0003800000 */
[----:B------:R-:W0:Y:S01]  /*0160*/  S2UR UR8, SR_CgaCtaId ;  /* 0x00000000000879c3 */ /* 0x000e220000008800 */
[----:B------:R-:W-:Y:S01]  /*0170*/  UMOV UR4, 0x400 ;  /* 0x0000040000047882 */ /* 0x000fe20000000000 */
[----:B------:R-:W-:Y:S01]  /*0180*/  UMOV UR5, 0x1 ;  /* 0x0000000100057882 */ /* 0x000fe20000000000 */
[----:B------:R-:W-:Y:S01]  /*0190*/  UMOV UR6, 0x100 ;  /* 0x0000010000067882 */ /* 0x000fe20000000000 */
[----:B------:R-:W-:Y:S01]  /*01a0*/  ELECT P0, URZ, PT ;  /* 0x00000000003f782f */ /* 0x000fe20003800000 */
[----:B------:R-:W-:-:S04]  /*01b0*/  UIADD3 UR6, -UR6, 0x100000, URZ ;  /* 0x0010000006067890 */ /* 0x000fc8000fffe13f */
[----:B------:R-:W-:Y:S02]  /*01c0*/  USHF.L.U32 UR7, UR6, 0xb, URZ ;  /* 0x0000000b06077899 */ /* 0x000fe4000800063f */
[----:B------:R-:W-:Y:S02]  /*01d0*/  USHF.L.U32 UR6, UR6, 0x1, URZ ;  /* 0x0000000106067899 */ /* 0x000fe4000800063f */
[----:B0-----:R-:W-:Y:S02]  /*01e0*/  ULEA UR8, UR8, UR4, 0x18 ;  /* 0x0000000408087291 */ /* 0x001fe4000f8ec03f */
[----:B------:R-:W-:-:S04]  /*01f0*/  UIADD3 UR4, -UR5, 0x100000, URZ ;  /* 0x0010000005047890 */ /* 0x000fc8000fffe13f */
[----:B------:R-:W-:Y:S02]  /*0200*/  USHF.L.U32 UR5, UR4, 0xb, URZ ;  /* 0x0000000b04057899 */ /* 0x000fe4000800063f */
[----:B------:R-:W-:Y:S01]  /*0210*/  USHF.L.U32 UR4, UR4, 0x1, URZ ;  /* 0x0000000104047899 */ /* 0x000fe2000800063f */
[----:B------:R-:W0:Y:S11]  /*0220*/  FENCE.VIEW.ASYNC.S ;  /* 0x00000000000073c6 */ /* 0x000e360000000000 */
[----:B0-----:R0:W1:Y:S01]  /*0230*/  SYNCS.EXCH.64 URZ, [UR8], UR4 ;  /* 0x00000004083f75b2 */ /* 0x0010620008000100 */
[----:B------:R0:W2:Y:S01]  /*0240*/  SYNCS.EXCH.64 URZ, [UR8+0x30], UR6 ;  /* 0x00003006083f75b2 */ /* 0x0000a20008000100 */
[----:B------:R0:W3:Y:S01]  /*0250*/  SYNCS.EXCH.64 URZ, [UR8+0x8], UR4 ;  /* 0x00000804083f75b2 */ /* 0x0000e20008000100 */
[----:B------:R0:W4:Y:S01]  /*0260*/  SYNCS.EXCH.64 URZ, [UR8+0x38], UR6 ;  /* 0x00003806083f75b2 */ /* 0x0001220008000100 */
[----:B------:R0:W0:Y:S01]  /*0270*/  SYNCS.EXCH.64 URZ, [UR8+0x10], UR4 ;  /* 0x00001004083f75b2 */ /* 0x0000220008000100 */
[----:B------:R0:W0:Y:S01]  /*0280*/  SYNCS.EXCH.64 URZ, [UR8+0x40], UR6 ;  /* 0x00004006083f75b2 */ /* 0x0000220008000100 */
[----:B------:R0:W0:Y:S01]  /*0290*/  SYNCS.EXCH.64 URZ, [UR8+0x18], UR4 ;  /* 0x00001804083f75b2 */ /* 0x0000220008000100 */
[----:B------:R0:W0:Y:S01]  /*02a0*/  SYNCS.EXCH.64 URZ, [UR8+0x48], UR6 ;  /* 0x00004806083f75b2 */ /* 0x0000220008000100 */
[----:B------:R0:W0:Y:S01]  /*02b0*/  SYNCS.EXCH.64 URZ, [UR8+0x20], UR4 ;  /* 0x00002004083f75b2 */ /* 0x0000220008000100 */
[----:B------:R0:W0:Y:S01]  /*02c0*/  SYNCS.EXCH.64 URZ, [UR8+0x50], UR6 ;  /* 0x00005006083f75b2 */ /* 0x0000220008000100 */
[----:B------:R0:W0:Y:S01]  /*02d0*/  SYNCS.EXCH.64 URZ, [UR8+0x28], UR4 ;  /* 0x00002804083f75b2 */ /* 0x0000220008000100 */
[----:B------:R0:W0:Y:S01]  /*02e0*/  SYNCS.EXCH.64 URZ, [UR8+0x58], UR6 ;  /* 0x00005806083f75b2 */ /* 0x0000220008000100 */
[----:B------:R-:W-:Y:S01]  /*02f0*/  NOP ;  /* 0x0000000000007918 */ /* 0x000fe20000000000 */
.L_x_2:
[----:B------:R-:W5:Y:S01]  /*0300*/  SHFL.IDX PT, R0, R0, RZ, 0x1f ;  /* 0x00001fff00007589 */ /* 0x000f6200000e0000 */
[----:B------:R-:W1:Y:S01]  /*0310*/  LDC R3, c[0x0][0x65c] ;  /* 0x00019700ff037b82 */ /* 0x000e620000000800 */
[----:B------:R-:W-:Y:S02]  /*0320*/  ELECT P0, URZ, PT ;  /* 0x00000000003f782f */ /* 0x000fe40003800000 */
[----:B------:R-:W-:Y:S01]  /*0330*/  SHF.R.S32.HI R5, RZ, 0x1f, R2 ;  /* 0x0000001fff057819 */ /* 0x000fe20000011402 */
[----:B------:R-:W2:Y:S01]  /*0340*/  S2R R8, SR_CTAID.Y ;  /* 0x0000000000087919 */ /* 0x000ea20000002600 */
[----:B0-----:R-:W-:Y:S01]  /*0350*/  UMOV UR4, 0x20 ;  /* 0x0000002000047882 */ /* 0x001fe20000000000 */
[----:B------:R-:W-:Y:S01]  /*0360*/  ISETP.NE.AND P3, PT, R10, RZ, PT ;  /* 0x000000ff0a00720c */ /* 0x000fe20003f65270 */
[----:B------:R-:W-:Y:S01]  /*0370*/  NOP ;  /* 0x0000000000007918 */ /* 0x000fe20000000000 */
[----:B------:R-:W0:Y:S01]  /*0380*/  S2R R4, SR_CTAID.X ;  /* 0x0000000000047919 */ /* 0x000e220000002500 */
[----:B------:R-:W-:Y:S01]  /*0390*/  LEA.HI R5, R5, R2, RZ, 0x2 ;  /* 0x0000000205057211 */ /* 0x000fe200078f10ff */
[----:B------:R-:W-:-:S03]  /*03a0*/  NOP ;  /* 0x0000000000007918 */ /* 0x000fc60000000000 */
[----:B------:R-:W-:-:S05]  /*03b0*/  LOP3.LUT R5, R5, 0xfffffffc, RZ, 0xc0, !PT ;  /* 0xfffffffc05057812 */ /* 0x000fca00078ec0ff */
[----:B------:R-:W-:Y:S02]  /*03c0*/  IMAD.IADD R2, R2, 0x1, -R5 ;  /* 0x0000000102027824 */ /* 0x000fe400078e0a05 */
[----:B------:R-:W-:Y:S01]  /*03d0*/  IMAD.MOV.U32 R5, RZ, RZ, RZ ;  /* 0x000000ffff057224 */ /* 0x000fe200078e00ff */
[----:B-----5:R-:W-:Y:S02]  /*03e0*/  ISETP.NE.OR P0, PT, R0, RZ, !P0 ;  /* 0x000000ff0000720c */ /* 0x020fe40004705670 */
[----:B-1----:R-:W-:-:S11]  /*03f0*/  ISETP.NE.AND P1, PT, R3, 0x1, PT ;  /* 0x000000010300780c */ /* 0x002fd60003f25270 */
[----:B------:R-:W-:Y:S01]  /*0400*/  VOTEU.ALL UP0, P0 ;  /* 0x00000000003f7886 */ /* 0x000fe20000000000 */
[----:B------:R-:W-:Y:S01]  /*0410*/  VOTEU.ALL UP1, P0 ;  /* 0x00000000003f7886 */ /* 0x000fe20000020000 */
[----:B------:R-:W0:Y:S01]  /*0420*/  @P1 LDC R9, c[0x0][0x10] ;  /* 0x00000400ff091b82 */ /* 0x000e220000000800 */
[----:B--2---:R-:W-:Y:S02]  /*0430*/  @P1 IMAD.MOV.U32 R3, RZ, RZ, R8 ;  /* 0x000000ffff031224 */ /* 0x004fe400078e0008 */
[----:B------:R-:W-:Y:S01]  /*0440*/  @!UP0 UMOV UR6, 0x400 ;  /* 0x0000040000068882 */ /* 0x000fe20000000000 */
[----:B------:R-:W-:-:S04]  /*0450*/  @!UP0 UIADD3 UR4, -UR4, 0x100000, URZ ;  /* 0x0010000004048890 */ /* 0x000fc8000fffe13f */
[----:B------:R-:W-:Y:S02]  /*0460*/  @!UP0 USHF.L.U32 UR5, UR4, 0xb, URZ ;  /* 0x0000000b04058899 */ /* 0x000fe4000800063f */
[----:B------:R-:W-:Y:S01]  /*0470*/  @!UP0 USHF.L.U32 UR4, UR4, 0x1, URZ ;  /* 0x0000000104048899 */ /* 0x000fe2000800063f */
[----:B------:R-:W-:Y:S02]  /*0480*/  @P1 IMAD.MOV.U32 R6, RZ, RZ, R3 ;  /* 0x000000ffff061224 */ /* 0x000fe400078e0003 */
[----:B------:R-:W-:Y:S01]  /*0490*/  @P1 IMAD.MOV.U32 R7, RZ, RZ, RZ ;  /* 0x000000ffff071224 */ /* 0x000fe200078e00ff */
[----:B------:R-:W1:Y:S01]  /*04a0*/  @!UP0 S2UR UR7, SR_CgaCtaId ;  /* 0x00000000000789c3 */ /* 0x000e620000008800 */
[----:B------:R-:W-:Y:S02]  /*04b0*/  @!P1 IMAD.MOV.U32 R3, RZ, RZ, R8 ;  /* 0x000000ffff039224 */ /* 0x000fe400078e0008 */
[----:B------:R-:W-:-:S05]  /*04c0*/  @P1 IMAD.MOV.U32 R11, RZ, RZ, RZ ;  /* 0x000000ffff0b1224 */ /* 0x000fca00078e00ff */
[----:B------:R-:W2:Y:S01]  /*04d0*/  @!P1 LDC R0, c[0x0][0xc] ;  /* 0x00000300ff009b82 */ /* 0x000ea20000000800 */
[----:B0-----:R-:W-:-:S04]  /*04e0*/  @P1 IMAD.WIDE.U32 R8, R4, R9, R6 ;  /* 0x0000000904081225 */ /* 0x001fc800078e0006 */
[----:B------:R-:W-:Y:S01]  /*04f0*/  @P1 IMAD.IADD R9, R9, 0x1, R11 ;  /* 0x0000000109091824 */ /* 0x000fe200078e020b */
[----:B-1----:R-:W-:Y:S01]  /*0500*/  @!UP0 ULEA UR6, UR7, UR6, 0x18 ;  /* 0x0000000607068291 */ /* 0x002fe2000f8ec03f */
[----:B------:R-:W-:Y:S01]  /*0510*/  VOTEU.ALL UP0, P0 ;  /* 0x00000000003f7886 */ /* 0x000fe20000000000 */
[----:B------:R-:W-:-:S04]  /*0520*/  ISETP.NE.AND P0, PT, R2, 0x3, PT ;  /* 0x000000030200780c */ /* 0x000fc80003f05270 */
[----:B------:R-:W-:Y:S01]  /*0530*/  ISETP.EQ.OR P0, PT, R2, RZ, !P0 ;  /* 0x000000ff0200720c */ /* 0x000fe20004702670 */
[----:B--2---:R-:W-:-:S03]  /*0540*/  @!P1 IMAD.WIDE.U32 R6, R0, R3, R4 ;  /* 0x0000000300069225 */ /* 0x004fc600078e0004 */
[C---:B------:R-:W-:Y:S01]  /*0550*/  ISETP.EQ.AND P0, PT, R10.reuse, RZ, P0 ;  /* 0x000000ff0a00720c */ /* 0x040fe20000702270 */
[----:B------:R-:W-:Y:S01]  /*0560*/  VIADD R10, R10, 0xffffffff ;  /* 0xffffffff0a0a7836 */ /* 0x000fe20000000000 */
[----:B------:R-:W0:Y:S02]  /*0570*/  FENCE.VIEW.ASYNC.S ;  /* 0x00000000000073c6 */ /* 0x000e240000000000 */
[----:B0-----:R0:W3:Y:S01]  /*0580*/  @!UP0 SYNCS.EXCH.64 URZ, [UR6+0x70], UR4 ;  /* 0x00007004063f85b2 */ /* 0x0010e20008000100 */
[----:B------:R-:W-:Y:S01]  /*0590*/  @P1 IMAD.MOV.U32 R0, RZ, RZ, R8 ;  /* 0x000000ffff001224 */ /* 0x000fe200078e0008 */
[----:B------:R-:W-:Y:S01]  /*05a0*/  SEL R8, RZ, 0x1, !P0 ;  /* 0x00000001ff087807 */ /* 0x000fe20004000000 */
[----:B------:R-:W-:Y:S01]  /*05b0*/  @!P1 IMAD.MOV.U32 R0, RZ, RZ, R6 ;  /* 0x000000ffff009224 */ /* 0x000fe200078e0006 */
[----:B------:R-:W-:Y:S01]  /*05c0*/  ISETP.GE.U32.AND P2, PT, R10, 0x2, PT ;  /* 0x000000020a00780c */ /* 0x000fe20003f46070 */
[----:B------:R-:W-:-:S03]  /*05d0*/  @!P1 IMAD.MOV.U32 R9, RZ, RZ, R7 ;  /* 0x000000ffff099224 */ /* 0x000fc600078e0007 */
[----:B------:R-:W-:Y:S01]  /*05e0*/  SEL R8, R8, 0x2, P2 ;  /* 0x0000000208087807 */ /* 0x000fe20001000000 */
[----:B------:R0:W3:Y:S01]  /*05f0*/  @!UP1 SYNCS.EXCH.64 URZ, [UR6+0x78], UR4 ;  /* 0x00007804063f95b2 */ /* 0x0000e20008000100 */
[----:B------:R-:W-:Y:S01]  /*0600*/  NOP ;  /* 0x0000000000007918 */ /* 0x000fe20000000000 */
[----:B---34-:R-:W-:Y:S06]  /*0610*/  BAR.SYNC.DEFER_BLOCKING 0x0 ;  /* 0x0000000000007b1d */ /* 0x018fec0000010000 */
[----:B------:R-:W-:Y:S05]  /*0620*/  @!P3 BRA `(.L_x_3) ;  /* 0x000000280054b947 */ /* 0x000fea0003800000 */
[----:B------:R-:W-:-:S13]  /*0630*/  ISETP.GT.U32.AND P0, PT, R10, 0x1, PT ;  /* 0x000000010a00780c */ /* 0x000fda0003f04070 */
[----:B0-----:R-:W-:Y:S05]  /*0640*/  @P0 EXIT ;  /* 0x000000000000094d */ /* 0x001fea0003800000 */
[----:B------:R-:W-:Y:S01]  /*0650*/  ULDC.64 UR4, c[0x0][0x650] ;  /* 0x0001940000047ab9 */ /* 0x000fe20000000a00 */
[----:B------:R-:W-:Y:S01]  /*0660*/  PRMT R6, RZ, 0x7610, R6 ;  /* 0x00007610ff067816 */ /* 0x000fe20000000006 */
[----:B------:R-:W-:Y:S01]  /*0670*/  IMAD.MOV.U32 R10, RZ, RZ, -0x1 ;  /* 0xffffffffff0a7424 */ /* 0x000fe200078e00ff */
[----:B------:R-:W-:Y:S01]  /*0680*/  ISETP.GE.U32.AND P0, PT, R0, UR4, PT ;  /* 0x0000000400007c0c */ /* 0x000fe2000bf06070 */
[----:B------:R-:W-:Y:S02]  /*0690*/  IMAD.MOV.U32 R7, RZ, RZ, -0x1 ;  /* 0xffffffffff077424 */ /* 0x000fe400078e00ff */
[----:B------:R-:W-:Y:S01]  /*06a0*/  IMAD.MOV.U32 R19, RZ, RZ, -0x1 ;  /* 0xffffffffff137424 */ /* 0x000fe200078e00ff */
[----:B------:R-:W-:-:S13]  /*06b0*/  ISETP.GE.U32.AND.EX P0, PT, R9, UR5, PT, P0 ;  /* 0x0000000509007c0c */ /* 0x000fda000bf06100 */
[----:B------:R-:W-:Y:S05]  /*06c0*/  @P0 BRA `(.L_x_4) ;  /* 0x0000000400640947 */ /* 0x000fea0003800000 */
[----:B------:R-:W0:Y:S01]  /*06d0*/  LDC.64 R18, c[0x0][0x628] ;  /* 0x00018a00ff127b82 */ /* 0x000e220000000a00 */
[----:B------:R-:W-:Y:S02]  /*06e0*/  IMAD.MOV.U32 R6, RZ, RZ, R0 ;  /* 0x000000ffff067224 */ /* 0x000fe400078e0000 */
[----:B------:R-:W-:-:S05]  /*06f0*/  IMAD.MOV.U32 R7, RZ, RZ, R9 ;  /* 0x000000ffff077224 */ /* 0x000fca00078e0009 */
[----:B------:R-:W1:Y:S08]  /*0700*/  LDC R2, c[0x0][0x630] ;  /* 0x00018c00ff027b82 */ /* 0x000e700000000800 */
[----:B------:R-:W2:Y:S01]  /*0710*/  LDC.64 R20, c[0x0][0x620] ;  /* 0x00018800ff147b82 */ /* 0x000ea20000000a00 */
[----:B0-----:R-:W-:-:S04]  /*0720*/  ISETP.NE.U32.AND P0, PT, R18, RZ, PT ;  /* 0x000000ff1200720c */ /* 0x001fc80003f05070 */
[----:B------:R-:W-:-:S13]  /*0730*/  ISETP.NE.AND.EX P0, PT, R19, RZ, PT, P0 ;  /* 0x000000ff1300720c */ /* 0x000fda0003f05300 */
[----:B-12---:R-:W-:Y:S05]  /*0740*/  @!P0 BRA `(.L_x_5) ;  /* 0x0000000000288947 */ /* 0x006fea0003800000 */
[----:B------:R-:W0:Y:S02]  /*0750*/  LDC R15, c[0x0][0x634] ;  /* 0x00018d00ff0f7b82 */ /* 0x000e240000000800 */
[----:B0-----:R-:W-:-:S05]  /*0760*/  IADD3 R15, P0, R0, R15, RZ ;  /* 0x0000000f000f7210 */ /* 0x001fca0007f1e0ff */
[----:B------:R-:W-:-:S04]  /*0770*/  IMAD.X R17, RZ, RZ, R9, P0 ;  /* 0x000000ffff117224 */ /* 0x000fc800000e0609 */
[----:B------:R-:W-:-:S04]  /*0780*/  IMAD.WIDE.U32 R6, R17, R18, RZ ;  /* 0x0000001211067225 */ /* 0x000fc800078e00ff */
[----:B------:R-:W-:-:S04]  /*0790*/  IMAD.WIDE.U32 R10, P0, R15, R19, R6 ;  /* 0x000000130f0a7225 */ /* 0x000fc80007800006 */
[----:B------:R-:W-:-:S04]  /*07a0*/  IMAD.WIDE.U32 R6, R15, R18, RZ ;  /* 0x000000120f067225 */ /* 0x000fc800078e00ff */
[----:B------:R-:W-:Y:S01]  /*07b0*/  IMAD.X R15, RZ, RZ, RZ, P0 ;  /* 0x000000ffff0f7224 */ /* 0x000fe200000e06ff */
[----:B------:R-:W-:Y:S01]  /*07c0*/  IADD3 RZ, P0, R7, R10, RZ ;  /* 0x0000000a07ff7210 */ /* 0x000fe20007f1e0ff */
[----:B------:R-:W-:-:S04]  /*07d0*/  IMAD.MOV.U32 R14, RZ, RZ, R11 ;  /* 0x000000ffff0e7224 */ /* 0x000fc800078e000b */
[----:B------:R-:W-:-:S08]  /*07e0*/  IMAD.WIDE.U32.X R6, R17, R19, R14, P0 ;  /* 0x0000001311067225 */ /* 0x000fd000000e040e */
.L_x_5:
[-CC-:B------:R-:W-:Y:S01]  /*07f0*/  SHF.R.U64 R25, R6, R2.reuse, R7.reuse ;  /* 0x0000000206197219 */ /* 0x180fe20000001207 */
[----:B------:R-:W0:Y:S01]  /*0800*/  LDC R12, c[0x0][0x618] ;  /* 0x00018600ff0c7b82 */ /* 0x000e220000000800 */
[----:B------:R-:W-:Y:S01]  /*0810*/  SHF.R.U32.HI R5, RZ, R2, R7 ;  /* 0x00000002ff057219 */ /* 0x000fe20000011607 */
[----:B------:R-:W-:Y:S01]  /*0820*/  ULDC UR4, c[0x0][0x150] ;  /* 0x0000540000047ab9 */ /* 0x000fe20000000800 */
[----:B------:R-:W-:Y:S01]  /*0830*/  IADD3 R11, P0, RZ, -R25, RZ ;  /* 0x80000019ff0b7210 */ /* 0x000fe20007f1e0ff */
[----:B------:R-:W-:Y:S01]  /*0840*/  IMAD.MOV.U32 R6, RZ, RZ, R0 ;  /* 0x000000ffff067224 */ /* 0x000fe200078e0000 */
[----:B------:R-:W-:Y:S01]  /*0850*/  I2FP.F32.U32 R2, R4 ;  /* 0x0000000400027245 */ /* 0x000fe20000201000 */
[----:B------:R-:W-:Y:S02]  /*0860*/  IMAD.MOV.U32 R7, RZ, RZ, R9 ;  /* 0x000000ffff077224 */ /* 0x000fe400078e0009 */
[----:B------:R-:W-:Y:S01]  /*0870*/  IMAD.X R15, RZ, RZ, ~R5, P0 ;  /* 0x000000ffff0f7224 */ /* 0x000fe200000e0e05 */
[----:B------:R-:W1:Y:S01]  /*0880*/  LDC.64 R22, c[0x0][0x640] ;  /* 0x00019000ff167b82 */ /* 0x000e620000000a00 */
[----:B------:R-:W-:Y:S01]  /*0890*/  FMUL R2, R2, UR4 ;  /* 0x0000000402027c20 */ /* 0x000fe20008400000 */
[----:B------:R-:W-:Y:S01]  /*08a0*/  IMAD.WIDE.U32 R6, R11, R20, R6 ;  /* 0x000000140b067225 */ /* 0x000fe200078e0006 */
[----:B------:R-:W-:-:S03]  /*08b0*/  ULDC UR4, c[0x0][0x154] ;  /* 0x0000550000047ab9 */ /* 0x000fc60000000800 */
[----:B------:R-:W-:Y:S01]  /*08c0*/  IMAD R10, R15, R20, RZ ;  /* 0x000000140f0a7224 */ /* 0x000fe200078e02ff */
[----:B------:R-:W2:Y:S01]  /*08d0*/  F2I.U32.TRUNC.NTZ R2, R2 ;  /* 0x0000000200027305 */ /* 0x000ea2000020f000 */
[----:B------:R-:W3:Y:S02]  /*08e0*/  LDC R5, c[0x0][0x144] ;  /* 0x00005100ff057b82 */ /* 0x000ee40000000800 */
[----:B------:R-:W-:-:S04]  /*08f0*/  IMAD R11, R11, R21, R10 ;  /* 0x000000150b0b7224 */ /* 0x000fc800078e020a */
[----:B------:R-:W-:Y:S02]  /*0900*/  IMAD.IADD R7, R7, 0x1, R11 ;  /* 0x0000000107077824 */ /* 0x000fe400078e020b */
[----:B------:R-:W4:Y:S03]  /*0910*/  LDC R15, c[0x0][0x608] ;  /* 0x00018200ff0f7b82 */ /* 0x000f260000000800 */
[-CC-:B0-----:R-:W-:Y:S02]  /*0920*/  SHF.R.U64 R19, R6, R12.reuse, R7.reuse ;  /* 0x0000000c06137219 */ /* 0x181fe40000001207 */
[----:B------:R-:W-:Y:S01]  /*0930*/  I2FP.F32.U32 R6, R3 ;  /* 0x0000000300067245 */ /* 0x000fe20000201000 */
[----:B--2---:R-:W-:Y:S01]  /*0940*/  IMAD.MOV R11, RZ, RZ, -R2 ;  /* 0x000000ffff0b7224 */ /* 0x004fe200078e0a02 */
[----:B------:R-:W-:Y:S01]  /*0950*/  SHF.R.U32.HI R10, RZ, R12, R7 ;  /* 0x0000000cff0a7219 */ /* 0x000fe20000011607 */
[----:B------:R-:W0:Y:S01]  /*0960*/  LDC R14, c[0x0][0x658] ;  /* 0x00019600ff0e7b82 */ /* 0x000e220000000800 */
[----:B-1----:R-:W-:Y:S01]  /*0970*/  ISETP.NE.U32.AND P0, PT, R22, RZ, PT ;  /* 0x000000ff1600720c */ /* 0x002fe20003f05070 */
[----:B------:R-:W-:Y:S01]  /*0980*/  FMUL R6, R6, UR4 ;  /* 0x0000000406067c20 */ /* 0x000fe20008400000 */
[----:B------:R-:W-:-:S02]  /*0990*/  IMAD.MOV.U32 R7, RZ, RZ, 0x1 ;  /* 0x00000001ff077424 */ /* 0x000fc400078e00ff */
[----:B------:R-:W-:-:S03]  /*09a0*/  ISETP.NE.AND.EX P0, PT, R23, RZ, PT, P0 ;  /* 0x000000ff1700720c */ /* 0x000fc60003f05300 */
[----:B------:R-:W1:Y:S01]  /*09b0*/  LDC R16, c[0x0][0x148] ;  /* 0x00005200ff107b82 */ /* 0x000e620000000800 */
[----:B---3--:R-:W-:Y:S02]  /*09c0*/  IMAD R2, R5, R11, R4 ;  /* 0x0000000b05027224 */ /* 0x008fe400078e0204 */
[----:B------:R-:W-:-:S05]  /*09d0*/  IMAD.MOV.U32 R11, RZ, RZ, -0x1 ;  /* 0xffffffffff0b7424 */ /* 0x000fca00078e00ff */
[----:B------:R-:W2:Y:S01]  /*09e0*/  LDC R18, c[0x0][0x600] ;  /* 0x00018000ff127b82 */ /* 0x000ea20000000800 */
[-CC-:B----4-:R-:W-:Y:S02]  /*09f0*/  SHF.R.U64 R27, R19, R15.reuse, R10.reuse ;  /* 0x0000000f131b7219 */ /* 0x190fe4000000120a */
[----:B------:R-:W-:Y:S02]  /*0a00*/  SHF.R.U32.HI R5, RZ, R15, R10 ;  /* 0x0000000fff057219 */ /* 0x000fe4000001160a */
[----:B------:R3:W4:Y:S03]  /*0a10*/  F2I.U32.TRUNC.NTZ R15, R6 ;  /* 0x00000006000f7305 */ /* 0x000726000020f000 */
[----:B------:R-:W1:Y:S01]  /*0a20*/  LDC R20, c[0x0][0x648] ;  /* 0x00019200ff147b82 */ /* 0x000e620000000800 */
[-C--:B0-----:R-:W-:Y:S02]  /*0a30*/  SHF.L.U32 R4, R11, R14.reuse, RZ ;  /* 0x0000000e0b047219 */ /* 0x081fe400000006ff */
[----:B------:R-:W-:-:S02]  /*0a40*/  SHF.R.U64 R26, R27, R14, R5 ;  /* 0x0000000e1b1a7219 */ /* 0x000fc40000001205 */
[-C--:B------:R-:W-:Y:S02]  /*0a50*/  SHF.R.U32.HI R5, RZ, R14.reuse, R5 ;  /* 0x0000000eff057219 */ /* 0x080fe40000011605 */
[----:B------:R-:W-:Y:S01]  /*0a60*/  SHF.L.U32 R12, R7, R14, RZ ;  /* 0x0000000e070c7219 */ /* 0x000fe200000006ff */
[----:B------:R-:W0:Y:S01]  /*0a70*/  LDC R24, c[0x0][0x638] ;  /* 0x00018e00ff187b82 */ /* 0x000e220000000800 */
[----:B------:R-:W-:Y:S01]  /*0a80*/  LOP3.LUT R14, RZ, R4, RZ, 0x33, !PT ;  /* 0x00000004ff0e7212 */ /* 0x000fe200078e33ff */
[----:B------:R-:W-:-:S06]  /*0a90*/  IMAD.MOV.U32 R4, RZ, RZ, R26 ;  /* 0x000000ffff047224 */ /* 0x000fcc00078e001a */
[----:B------:R-:W0:Y:S01]  /*0aa0*/  LDC R21, c[0x0][0x610] ;  /* 0x00018400ff157b82 */ /* 0x000e220000000800 */
[----:B---34-:R-:W-:Y:S05]  /*0ab0*/  @!P0 BRA `(.L_x_6) ;  /* 0x0000000000288947 */ /* 0x018fea0003800000 */
[----:B------:R-:W3:Y:S02]  /*0ac0*/  LDC R11, c[0x0][0x64c] ;  /* 0x00019300ff0b7b82 */ /* 0x000ee40000000800 */
[----:B---3--:R-:W-:-:S05]  /*0ad0*/  IADD3 R11, P0, R26, R11, RZ ;  /* 0x0000000b1a0b7210 */ /* 0x008fca0007f1e0ff */
        /* <DEDUP_REMOVED lines=8> */
.L_x_6:
[----:B-1----:R-:W-:Y:S01]  /*0b60*/  SHF.R.U64 R4, R4, R20, R5 ;  /* 0x0000001404047219 */ /* 0x002fe20000001205 */
[----:B--2---:R-:W-:Y:S01]  /*0b70*/  VIADD R6, R18, 0xffffffff ;  /* 0xffffffff12067836 */ /* 0x004fe20000000000 */
[----:B------:R-:W-:Y:S01]  /*0b80*/  LOP3.LUT R5, R27, R14, RZ, 0xc0, !PT ;  /* 0x0000000e1b057212 */ /* 0x000fe200078ec0ff */
[----:B------:R-:W-:Y:S02]  /*0b90*/  IMAD.MOV R15, RZ, RZ, -R15 ;  /* 0x000000ffff0f7224 */ /* 0x000fe400078e0a0f */
[----:B------:R-:W-:Y:S01]  /*0ba0*/  IMAD.MOV R7, RZ, RZ, -R4 ;  /* 0x000000ffff077224 */ /* 0x000fe200078e0a04 */
[----:B------:R-:W-:Y:S01]  /*0bb0*/  LOP3.LUT R6, R19, R6, RZ, 0xc0, !PT ;  /* 0x0000000613067212 */ /* 0x000fe200078ec0ff */
[----:B------:R-:W-:Y:S02]  /*0bc0*/  @P1 IMAD R2, R16, R15, R3 ;  /* 0x0000000f10021224 */ /* 0x000fe400078e0203 */
[----:B------:R-:W-:Y:S02]  /*0bd0*/  IMAD R5, R12, R4, R5 ;  /* 0x000000040c057224 */ /* 0x000fe400078e0205 */
[----:B0-----:R-:W-:-:S02]  /*0be0*/  IMAD R3, R7, R24, R26 ;  /* 0x0000001807037224 */ /* 0x001fc400078e021a */
[----:B------:R-:W-:Y:S02]  /*0bf0*/  IMAD R2, R5, R21, R2 ;  /* 0x0000001505027224 */ /* 0x000fe400078e0202 */
[----:B------:R-:W-:Y:S02]  /*0c00*/  IMAD.MOV.U32 R4, RZ, RZ, 0x1 ;  /* 0x00000001ff047424 */ /* 0x000fe400078e00ff */
[--C-:B------:R-:W-:Y:S02]  /*0c10*/  IMAD R3, R3, R18, R6.reuse ;  /* 0x0000001203037224 */ /* 0x100fe400078e0206 */
[----:B------:R-:W-:Y:S01]  /*0c20*/  IMAD.MOV.U32 R19, RZ, RZ, R25 ;  /* 0x000000ffff137224 */ /* 0x000fe200078e0019 */
[----:B------:R-:W-:Y:S02]  /*0c30*/  PRMT R6, R4, 0x7610, R6 ;  /* 0x0000761004067816 */ /* 0x000fe40000000006 */
[----:B------:R-:W-:Y:S02]  /*0c40*/  SEL R7, R3, R2, !P1 ;  /* 0x0000000203077207 */ /* 0x000fe40004800000 */
[----:B------:R-:W-:-:S07]  /*0c50*/  SEL R10, R2, R3, !P1 ;  /* 0x00000003020a7207 */ /* 0x000fce0004800000 */
.L_x_4:
[----:B------:R-:W-:-:S08]  /*0c60*/  NOP ;  /* 0x0000000000007918 */ /* 0x000fd00000000000 */
[----:B------:R-:W0:Y:S02]  /*0c70*/  USETMAXREG.TRY_ALLOC.CTAPOOL UP0, 0xe8 ;  /* 0x000000e8000079c8 */ /* 0x000e240008000600 */
[----:B0-----:R-:W-:-:S13]  /*0c80*/  PLOP3.LUT P0, PT, PT, PT, UP0, 0x80, 0x0 ;  /* 0x000000000000781c */ /* 0x001fda0003f0f008 */
[----:B------:R-:W-:Y:S05]  /*0c90*/  @!P0 BRA `(.L_x_4) ;  /* 0xfffffffc00f08947 */ /* 0x000fea000383ffff */
[----:B------:R-:W-:Y:S01]  /*0ca0*/  ULDC.64 UR4, c[0x0][0x598] ;  /* 0x0001660000047ab9 */ /* 0x000fe20000000a00 */
[----:B------:R-:W-:Y:S01]  /*0cb0*/  ULDC.64 UR20, c[0x0][0x208] ;  /* 0x0000820000147ab9 */ /* 0x000fe20000000a00 */
[----:B------:R-:W-:-:S04]  /*0cc0*/  ISETP.NE.U32.AND P0, PT, RZ, UR4, PT ;  /* 0x00000004ff007c0c */ /* 0x000fc8000bf05070 */
[----:B------:R-:W-:-:S13]  /*0cd0*/  ISETP.NE.AND.EX P0, PT, RZ, UR5, PT, P0 ;  /* 0x00000005ff007c0c */ /* 0x000fda000bf05300 */
[----:B------:R-:W-:Y:S05]  /*0ce0*/  @!P0 BRA `(.L_x_7) ;  /* 0x00000000001c8947 */ /* 0x000fea0003800000 */
[----:B------:R-:W0:Y:S02]  /*0cf0*/  LDC.64 R2, c[0x0][0x598] ;  /* 0x00016600ff027b82 */ /* 0x000e240000000a00 */
[----:B0-----:R-:W2:Y:S02]  /*0d00*/  LDG.E.64 R2, desc[UR20][R2.64] ;  /* 0x0000001402027981 */ /* 0x001ea4000c1e1b00 */
[----:B--2---:R-:W-:-:S04]  /*0d10*/  ISETP.NE.U32.AND P0, PT, R2, RZ, PT ;  /* 0x000000ff0200720c */ /* 0x004fc80003f05070 */
[----:B------:R-:W-:-:S13]  /*0d20*/  ISETP.NE.AND.EX P0, PT, R3, RZ, PT, P0 ;  /* 0x000000ff0300720c */ /* 0x000fda0003f05300 */
[----:B------:R-:W-:Y:S05]  /*0d30*/  @!P0 BRA `(.L_x_7) ;  /* 0x0000000000088947 */ /* 0x000fea0003800000 */
[----:B------:R0:W5:Y:S01]  /*0d40*/  LD.E R2, desc[UR20][R2.64] ;  /* 0x0000001402027980 */ /* 0x000162000c101900 */
[----:B------:R-:W-:Y:S05]  /*0d50*/  BRA `(.L_x_8) ;  /* 0x0000000000207947 */ /* 0x000fea0003800000 */
.L_x_7:
[----:B------:R-:W-:Y:S02]  /*0d60*/  ULDC.64 UR4, c[0x0][0x588] ;  /* 0x0001620000047ab9 */ /* 0x000fe40000000a00 */
[----:B------:R-:W-:-:S04]  /*0d70*/  ISETP.NE.U32.AND P0, PT, RZ, UR4, PT ;  /* 0x00000004ff007c0c */ /* 0x000fc8000bf05070 */
[----:B------:R-:W-:-:S13]  /*0d80*/  ISETP.NE.AND.EX P0, PT, RZ, UR5, PT, P0 ;  /* 0x00000005ff007c0c */ /* 0x000fda000bf05300 */
[----:B------:R-:W-:Y:S05]  /*0d90*/  @!P0 BRA `(.L_x_9) ;  /* 0x00000000000c8947 */ /* 0x000fea0003800000 */
[----:B------:R-:W0:Y:S02]  /*0da0*/  LDC.64 R2, c[0x0][0x588] ;  /* 0x00016200ff027b82 */ /* 0x000e240000000a00 */
[----:B0-----:R1:W5:Y:S01]  /*0db0*/  LDG.E R2, desc[UR20][R2.64] ;  /* 0x0000001402027981 */ /* 0x001362000c1e1900 */
[----:B------:R-:W-:Y:S05]  /*0dc0*/  BRA `(.L_x_8) ;  /* 0x0000000000047947 */ /* 0x000fea0003800000 */
.L_x_9:
[----:B------:R-:W2:Y:S02]  /*0dd0*/  LDC R2, c[0x0][0x580] ;  /* 0x00016000ff027b82 */ /* 0x000ea40000000800 */
.L_x_8:
[----:B------:R-:W-:Y:S02]  /*0de0*/  ULDC.64 UR4, c[0x0][0x5a0] ;  /* 0x0001680000047ab9 */ /* 0x000fe40000000a00 */
[----:B------:R-:W-:-:S04]  /*0df0*/  ISETP.NE.U32.AND P0, PT, RZ, UR4, PT ;  /* 0x00000004ff007c0c */ /* 0x000fc8000bf05070 */
[----:B------:R-:W-:-:S13]  /*0e00*/  ISETP.NE.AND.EX P0, PT, RZ, UR5, PT, P0 ;  /* 0x00000005ff007c0c */ /* 0x000fda000bf05300 */
[----:B------:R-:W-:Y:S05]  /*0e10*/  @!P0 BRA `(.L_x_10) ;  /* 0x00000000001c8947 */ /* 0x000fea0003800000 */
[----:B------:R-:W3:Y:S02]  /*0e20*/  LDC.64 R4, c[0x0][0x5a0] ;  /* 0x00016800ff047b82 */ /* 0x000ee40000000a00 */
[----:B---3--:R-:W3:Y:S02]  /*0e30*/  LDG.E.64 R4, desc[UR20][R4.64] ;  /* 0x0000001404047981 */ /* 0x008ee4000c1e1b00 */
[----:B---3--:R-:W-:-:S04]  /*0e40*/  ISETP.NE.U32.AND P0, PT, R4, RZ, PT ;  /* 0x000000ff0400720c */ /* 0x008fc80003f05070 */
[----:B------:R-:W-:-:S13]  /*0e50*/  ISETP.NE.AND.EX P0, PT, R5, RZ, PT, P0 ;  /* 0x000000ff0500720c */ /* 0x000fda0003f05300 */
[----:B------:R-:W-:Y:S05]  /*0e60*/  @!P0 BRA `(.L_x_10) ;  /* 0x0000000000088947 */ /* 0x000fea0003800000 */
[----:B01----:R0:W5:Y:S01]  /*0e70*/  LD.E R3, desc[UR20][R4.64] ;  /* 0x0000001404037980 */ /* 0x003162000c101900 */
[----:B------:R-:W-:Y:S05]  /*0e80*/  BRA `(.L_x_11) ;  /* 0x0000000000207947 */ /* 0x000fea0003800000 */
.L_x_10:
[----:B------:R-:W-:Y:S02]  /*0e90*/  ULDC.64 UR4, c[0x0][0x590] ;  /* 0x0001640000047ab9 */ /* 0x000fe40000000a00 */
[----:B------:R-:W-:-:S04]  /*0ea0*/  ISETP.NE.U32.AND P0, PT, RZ, UR4, PT ;  /* 0x00000004ff007c0c */ /* 0x000fc8000bf05070 */
[----:B------:R-:W-:-:S13]  /*0eb0*/  ISETP.NE.AND.EX P0, PT, RZ, UR5, PT, P0 ;  /* 0x00000005ff007c0c */ /* 0x000fda000bf05300 */
[----:B------:R-:W-:Y:S05]  /*0ec0*/  @!P0 BRA `(.L_x_12) ;  /* 0x00000000000c8947 */ /* 0x000fea0003800000 */
[----:B------:R-:W0:Y:S02]  /*0ed0*/  LDC.64 R4, c[0x0][0x590] ;  /* 0x00016400ff047b82 */ /* 0x000e240000000a00 */
[----:B01----:R1:W5:Y:S01]  /*0ee0*/  LDG.E R3, desc[UR20][R4.64] ;  /* 0x0000001404037981 */ /* 0x003362000c1e1900 */
[----:B------:R-:W-:Y:S05]  /*0ef0*/  BRA `(.L_x_11) ;  /* 0x0000000000047947 */ /* 0x000fea0003800000 */
.L_x_12:
[----:B01----:R-:W3:Y:S02]  /*0f00*/  LDC R3, c[0x0][0x584] ;  /* 0x00016100ff037b82 */ /* 0x003ee40000000800 */
.L_x_11:
[----:B------:R-:W-:-:S13]  /*0f10*/  LOP3.LUT P0, RZ, R6, 0xff, RZ, 0xc0, !PT ;  /* 0x000000ff06ff7812 */ /* 0x000fda000780c0ff */
[----:B------:R-:W-:Y:S05]  /*0f20*/  @!P0 EXIT ;  /* 0x000000000000894d */ /* 0x000fea0003800000 */
[----:B------:R-:W-:Y:S01]  /*0f30*/  ULDC UR4, c[0x0][0x28c] ;  /* 0x0000a30000047ab9 */ /* 0x000fe20000000800 */
[----:B------:R-:W-:Y:S01]  /*0f40*/  LOP3.LUT R31, R8, 0x1, RZ, 0xfc, !PT ;  /* 0x00000001081f7812 */ /* 0x000fe200078efcff */
[----:B------:R-:W-:-:S04]  /*0f50*/  UIADD3 UR4, UR4, 0xff, URZ ;  /* 0x000000ff04047890 */ /* 0x000fc8000fffe03f */
[----:B------:R-:W-:-:S04]  /*0f60*/  USHF.R.S32.HI UR5, URZ, 0x1f, UR4 ;  /* 0x0000001f3f057899 */ /* 0x000fc80008011404 */
[----:B------:R-:W-:-:S03]  /*0f70*/  ULEA.HI UR5, UR5, UR4, URZ, 0x8 ;  /* 0x0000000405057291 */ /* 0x000fc6000f8f403f */
[----:B------:R-:W-:Y:S01]  /*0f80*/  UMOV UR4, URZ ;  /* 0x0000003f00047c82 */ /* 0x000fe20008000000 */
[----:B------:R-:W-:-:S03]  /*0f90*/  USHF.R.S32.HI UR9, URZ, 0x8, UR5 ;  /* 0x000000083f097899 */ /* 0x000fc60008011405 */
[----:B------:R-:W-:-:S09]  /*0fa0*/  UMOV UR5, URZ ;  /* 0x0000003f00057c82 */ /* 0x000fd20008000000 */
.L_x_45:
[----:B01----:R-:W-:Y:S01]  /*0fb0*/  LOP3.LUT R4, R13, 0x80, RZ, 0xc0, !PT ;  /* 0x000000800d047812 */ /* 0x003fe200078ec0ff */
[----:B------:R-:W0:Y:S01]  /*0fc0*/  S2UR UR8, SR_CgaCtaId ;  /* 0x00000000000879c3 */ /* 0x000e220000008800 */
[----:B------:R-:W-:Y:S01]  /*0fd0*/  UMOV UR10, 0x400 ;  /* 0x00000400000a7882 */ /* 0x000fe20000000000 */
[----:B------:R-:W-:Y:S01]  /*0fe0*/  UMOV UR12, UR5 ;  /* 0x00000005000c7c82 */ /* 0x000fe20008000000 */
[----:B------:R-:W-:Y:S01]  /*0ff0*/  SHF.R.U32.HI R4, RZ, 0x7, R4 ;  /* 0x00000007ff047819 */ /* 0x000fe20000011604 */
[----:B------:R-:W-:Y:S01]  /*1000*/  IMAD.MOV.U32 R12, RZ, RZ, RZ ;  /* 0x000000ffff0c7224 */ /* 0x000fe200078e00ff */
[----:B------:R-:W-:Y:S01]  /*1010*/  CS2R R24, SRZ ;  /* 0x0000000000187805 */ /* 0x000fe2000001ff00 */
[----:B------:R-:W-:Y:S01]  /*1020*/  IMAD.MOV.U32 R21, RZ, RZ, RZ ;  /* 0x000000ffff157224 */ /* 0x000fe200078e00ff */
[----:B------:R-:W-:Y:S01]  /*1030*/  CS2R R26, SRZ ;  /* 0x00000000001a7805 */ /* 0x000fe2000001ff00 */
[----:B------:R-:W1:Y:S01]  /*1040*/  LDC R5, c[0x0][0x28c] ;  /* 0x0000a300ff057b82 */ /* 0x000e620000000800 */
[----:B------:R-:W4:Y:S01]  /*1050*/  SHFL.IDX PT, R4, R4, RZ, 0x1f ;  /* 0x00001fff04047589 */ /* 0x000f2200000e0000 */
[----:B------:R-:W-:-:S02]  /*1060*/  IMAD.MOV.U32 R18, RZ, RZ, RZ ;  /* 0x000000ffff127224 */ /* 0x000fc400078e00ff */
[----:B------:R-:W-:Y:S02]  /*1070*/  IMAD.MOV.U32 R23, RZ, RZ, RZ ;  /* 0x000000ffff177224 */ /* 0x000fe400078e00ff */
[----:B------:R-:W-:Y:S01]  /*1080*/  IMAD.U32 R11, RZ, RZ, UR4 ;  /* 0x00000004ff0b7e24 */ /* 0x000fe2000f8e00ff */
[----:B0-----:R-:W-:Y:S01]  /*1090*/  ULEA UR10, UR8, UR10, 0x18 ;  /* 0x0000000a080a7291 */ /* 0x001fe2000f8ec03f */
[----:B-1----:R-:W-:Y:S02]  /*10a0*/  ISETP.GE.AND P0, PT, R5, 0x1, PT ;  /* 0x000000010500780c */ /* 0x002fe40003f06270 */
[----:B----4-:R-:W-:-:S13]  /*10b0*/  R2UR UR6, R4 ;  /* 0x00000000040672ca */ /* 0x010fda00000e0000 */
[----:B------:R-:W-:-:S04]  /*10c0*/  ULEA.HI UR7, UR6, UR6, URZ, 0x1 ;  /* 0x0000000606077291 */ /* 0x000fc8000f8f083f */
[----:B------:R-:W-:-:S04]  /*10d0*/  ULOP3.LUT UR7, UR7, 0x7fffe, URZ, 0xc0, !UPT ;  /* 0x0007fffe07077892 */ /* 0x000fc8000f8ec03f */
[----:B------:R-:W-:-:S03]  /*10e0*/  UIADD3 UR7, UR6, -UR7, URZ ;  /* 0x8000000706077290 */ /* 0x000fc6000fffe03f */
[----:B------:R-:W-:Y:S01]  /*10f0*/  UMOV UR6, URZ ;  /* 0x0000003f00067c82 */ /* 0x000fe20008000000 */
[----:B------:R-:W-:-:S04]  /*1100*/  ULEA UR7, UR7, UR10, 0xd ;  /* 0x0000000a07077291 */ /* 0x000fc8000f8e683f */
[----:B------:R-:W-:-:S03]  /*1110*/  UIADD3 UR8, UR7, 0x180, URZ ;  /* 0x0000018007087890 */ /* 0x000fc6000fffe03f */
[----:B------:R-:W-:Y:S01]  /*1120*/  UMOV UR7, URZ ;  /* 0x0000003f00077c82 */ /* 0x000fe20008000000 */
[----:B------:R-:W-:-:S04]  /*1130*/  USHF.R.U32.HI UR8, URZ, 0x4, UR8 ;  /* 0x000000043f087899 */ /* 0x000fc80008011608 */
[----:B------:R-:W-:-:S03]  /*1140*/  ULOP3.LUT UR11, UR8, 0x3fff, URZ, 0xc0, !UPT ;  /* 0x00003fff080b7892 */ /* 0x000fc6000f8ec03f */
[----:B------:R-:W-:Y:S01]  /*1150*/  UMOV UR8, URZ ;  /* 0x0000003f00087c82 */ /* 0x000fe20008000000 */
[----:B-----5:R-:W-:Y:S08]  /*1160*/  @!P0 BRA `(.L_x_13) ;  /* 0x00000004004c8947 */ /* 0x020ff00003800000 */
[----:B------:R-:W-:-:S13]  /*1170*/  ISETP.NE.AND P2, PT, R31, 0x3, PT ;  /* 0x000000031f00780c */ /* 0x000fda0003f45270 */
[----:B------:R-:W-:Y:S05]  /*1180*/  @!P2 BRA `(.L_x_14) ;  /* 0x000000000004a947 */ /* 0x000fea0003800000 */
[----:B------:R-:W-:Y:S01]  /*1190*/  BPT.TRAP 0x1 ;  /* 0x000000040000795c */ /* 0x000fe20000300000 */
.L_x_14:
[----:B------:R-:W-:Y:S01]  /*11a0*/  ULEA UR6, UR5, UR10, 0x3 ;  /* 0x0000000a05067291 */ /* 0x000fe2000f8e183f */
[----:B------:R-:W-:-:S05]  /*11b0*/  IMAD.U32 R4, RZ, RZ, UR4 ;  /* 0x00000004ff047e24 */ /* 0x000fca000f8e00ff */
[----:B------:R-:W-:-:S04]  /*11c0*/  SHF.L.U32 R4, R4, 0x1f, RZ ;  /* 0x0000001f04047819 */ /* 0x000fc800000006ff */
[----:B------:R0:W1:Y:S01]  /*11d0*/  SYNCS.PHASECHK.TRANS64.TRYWAIT P0, [UR6], R4 ;  /* 0x00000004ff0075a7 */ /* 0x0000620008000146 */
[----:B------:R-:W-:Y:S05]  /*11e0*/  @!P2 BRA `(.L_x_15) ;  /* 0x000000000004a947 */ /* 0x000fea0003800000 */
[----:B------:R-:W-:Y:S01]  /*11f0*/  BPT.TRAP 0x1 ;  /* 0x000000040000795c */ /* 0x000fe20000300000 */
.L_x_15:
[----:B-1----:R-:W-:Y:S05]  /*1200*/  @P0 BRA `(.L_x_16) ;  /* 0x0000000000080947 */ /* 0x002fea0003800000 */
[----:B------:R-:W1:Y:S02]  /*1210*/  SYNCS.PHASECHK.TRANS64.TRYWAIT P0, [UR6], R4 ;  /* 0x00000004ff0075a7 */ /* 0x000e640008000146 */
[----:B-1----:R-:W-:Y:S05]  /*1220*/  @!P0 BRA `(.L_x_17) ;  /* 0x0000003400608947 */ /* 0x002fea0003800000 */
.L_x_16:
[----:B------:R-:W-:Y:S01]  /*1230*/  UIADD3 UR6, UR10, 0x30180, URZ ;  /* 0x000301800a067890 */ /* 0x000fe2000fffe03f */
[----:B------:R-:W-:Y:S01]  /*1240*/  WARPGROUP.ARRIVE ;  /* 0x00000000000079c5 */ /* 0x000fe20000000000 */
[----:B------:R-:W-:Y:S01]  /*1250*/  ULOP3.LUT UR8, UR11, 0x10000, URZ, 0xfc, !UPT ;  /* 0x000100000b087892 */ /* 0x000fe2000f8efc3f */
[----:B------:R-:W-:Y:S01]  /*1260*/  IMAD.MOV.U32 R12, RZ, RZ, RZ ;  /* 0x000000ffff0c7224 */ /* 0x000fe200078e00ff */
[----:B------:R-:W-:Y:S01]  /*1270*/  USHF.R.U32.HI UR6, URZ, 0x4, UR6 ;  /* 0x000000043f067899 */ /* 0x000fe20008011606 */
[----:B------:R-:W-:Y:S01]  /*1280*/  IMAD.MOV.U32 R21, RZ, RZ, RZ ;  /* 0x000000ffff157224 */ /* 0x000fe200078e00ff */
[----:B------:R-:W-:Y:S01]  /*1290*/  UMOV UR13, 0x40000040 ;  /* 0x40000040000d7882 */ /* 0x000fe20000000000 */
[----:B------:R-:W-:Y:S01]  /*12a0*/  UMOV UR15, 0x40000000 ;  /* 0x40000000000f7882 */ /* 0x000fe20000000000 */
[----:B------:R-:W-:Y:S01]  /*12b0*/  ULOP3.LUT UR6, UR6, 0x3fff, URZ, 0xc0, !UPT ;  /* 0x00003fff06067892 */ /* 0x000fe2000f8ec03f */
[----:B------:R-:W-:Y:S02]  /*12c0*/  IMAD.MOV.U32 R18, RZ, RZ, RZ ;  /* 0x000000ffff127224 */ /* 0x000fe400078e00ff */
[----:B------:R-:W-:Y:S01]  /*12d0*/  IMAD.MOV.U32 R23, RZ, RZ, RZ ;  /* 0x000000ffff177224 */ /* 0x000fe200078e00ff */
[----:B------:R-:W-:-:S02]  /*12e0*/  ULOP3.LUT UR7, UR6, 0x10000, URZ, 0xfc, !UPT ;  /* 0x0001000006077892 */ /* 0x000fc4000f8efc3f */
[----:B------:R-:W-:Y:S02]  /*12f0*/  ULEA UR6, UR5, UR8, 0xb ;  /* 0x0000000805067291 */ /* 0x000fe4000f8e583f */
[----:B------:R-:W-:-:S05]  /*1300*/  ULEA UR7, UR5, UR7, 0x7 ;  /* 0x0000000705077291 */ /* 0x000fca000f8e383f */
[----:B------:R-:W-:Y:S02]  /*1310*/  UMOV UR12, UR6 ;  /* 0x00000006000c7c82 */ /* 0x000fe40008000000 */
[----:B------:R-:W-:Y:S02]  /*1320*/  UMOV UR14, UR7 ;  /* 0x00000007000e7c82 */ /* 0x000fe40008000000 */
[----:B------:R-:W-:Y:S01]  /*1330*/  QGMMA.64x8x32.F32.E4M3.E4M3 R24, gdesc[UR12], RZ, !UPT ;  /* 0x000000000c1879f3 */ /* 0x000fe2000c7008ff */
[----:B------:R-:W-:Y:S02]  /*1340*/  UIADD3 UR12, UR6, 0x2, URZ ;  /* 0x00000002060c7890 */ /* 0x000fe4000fffe03f */
[----:B------:R-:W-:Y:S01]  /*1350*/  UIADD3 UR14, UR7, 0x2, URZ ;  /* 0x00000002070e7890 */ /* 0x000fe2000fffe03f */
[----:B------:R-:W-:Y:S01]  /*1360*/  UMOV UR13, 0x40000040 ;  /* 0x40000040000d7882 */ /* 0x000fe20000000000 */
[----:B------:R-:W-:-:S07]  /*1370*/  UMOV UR15, 0x40000000 ;  /* 0x40000000000f7882 */ /* 0x000fce0000000000 */
[----:B------:R-:W-:Y:S01]  /*1380*/  QGMMA.64x8x32.F32.E4M3.E4M3 R24, gdesc[UR12], R24 ;  /* 0x000000000c1879f3 */ /* 0x000fe20008700818 */
        /* <DEDUP_REMOVED lines=27> */
[----:B------:R-:W-:Y:S01]  /*1540*/  ULDC UR6, c[0x0][0x50c] ;  /* 0x0001430000067ab9 */ /* 0x000fe20000000800 */
[----:B------:R-:W-:Y:S01]  /*1550*/  UMOV UR13, 0x40000040 ;  /* 0x40000040000d7882 */ /* 0x000fe20000000000 */
[----:B------:R-:W-:Y:S01]  /*1560*/  UISETP.NE.AND UP0, UPT, UR6, 0x8, UPT ;  /* 0x000000080600788c */ /* 0x000fe2000bf05270 */
[----:B------:R-:W-:Y:S02]  /*1570*/  UMOV UR15, 0x40000000 ;  /* 0x40000000000f7882 */ /* 0x000fe40000000000 */
[----:B------:R-:W-:Y:S01]  /*1580*/  UMOV UR6, 0x8 ;  /* 0x0000000800067882 */ /* 0x000fe20000000000 */
[----:B------:R-:W-:-:S06]  /*1590*/  USEL UR7, URZ, 0x1, UP0 ;  /* 0x000000013f077887 */ /* 0x000fcc0008000000 */
[----:B------:R-:W-:Y:S01]  /*15a0*/  ISETP.NE.AND P0, PT, RZ, UR7, PT ;  /* 0x00000007ff007c0c */ /* 0x000fe2000bf05270 */
[----:B------:R-:W-:-:S12]  /*15b0*/  QGMMA.64x8x32.F32.E4M3.E4M3 R24, gdesc[UR12], R24, gsb0 ;  /* 0x000000000c1879f3 */ /* 0x000fd80008000818 */
[----:B------:R-:W-:Y:S05]  /*15c0*/  @!P0 BRA `(.L_x_18) ;  /* 0x0000000000188947 */ /* 0x000fea0003800000 */
[----:B------:R-:W-:Y:S02]  /*15d0*/  WARPGROUP.DEPBAR.LE gsb0, 0x0 ;  /* 0x00008000000079c5 */ /* 0x000fe40000010000 */
[----:B------:R-:W-:-:S01]  /*15e0*/  FADD R23, RZ, R24 ;  /* 0x00000018ff177221 */ /* 0x000fc20000000000 */
[----:B------:R-:W-:Y:S01]  /*15f0*/  FADD R18, RZ, R25 ;  /* 0x00000019ff127221 */ /* 0x000fe20000000000 */
[----:B------:R-:W-:-:S01]  /*1600*/  FADD R21, RZ, R26 ;  /* 0x0000001aff157221 */ /* 0x000fc20000000000 */
[----:B------:R-:W-:Y:S01]  /*1610*/  FADD R12, RZ, R27 ;  /* 0x0000001bff0c7221 */ /* 0x000fe20000000000 */
[----:B------:R-:W-:-:S06]  /*1620*/  UMOV UR6, URZ ;  /* 0x0000003f00067c82 */ /* 0x000fcc0008000000 */
.L_x_18:
[----:B------:R-:W-:-:S04]  /*1630*/  UIADD3 UR12, UR5, 0x1, URZ ;  /* 0x00000001050c7890 */ /* 0x000fc8000fffe03f */
[----:B------:R-:W-:-:S04]  /*1640*/  UISETP.NE.AND UP0, UPT, UR12, 0x6, UPT ;  /* 0x000000060c00788c */ /* 0x000fc8000bf05270 */
[----:B------:R-:W-:Y:S02]  /*1650*/  USEL UR8, URZ, 0x1, UP0 ;  /* 0x000000013f087887 */ /* 0x000fe40008000000 */
[----:B------:R-:W-:Y:S02]  /*1660*/  USEL UR12, UR12, URZ, UP0 ;  /* 0x0000003f0c0c7287 */ /* 0x000fe40008000000 */
[----:B------:R-:W-:-:S06]  /*1670*/  ULOP3.LUT UR8, UR4, UR8, URZ, 0x3c, !UPT ;  /* 0x0000000804087292 */ /* 0x000fcc000f8e3c3f */
[----:B------:R-:W-:Y:S01]  /*1680*/  IMAD.U32 R11, RZ, RZ, UR8 ;  /* 0x00000008ff0b7e24 */ /* 0x000fe2000f8e00ff */
[----:B------:R-:W-:-:S06]  /*1690*/  UMOV UR8, 0x1 ;  /* 0x0000000100087882 */ /* 0x000fcc0000000000 */
.L_x_13:
[----:B------:R-:W-:-:S04]  /*16a0*/  UISETP.LT.AND UP0, UPT, UR9, 0x1, UPT ;  /* 0x000000010900788c */ /* 0x000fc8000bf01270 */
[----:B------:R-:W-:-:S04]  /*16b0*/  USEL UR13, UR9, 0x1, UP0 ;  /* 0x00000001090d7887 */ /* 0x000fc80008000000 */
[----:B------:R-:W-:-:S04]  /*16c0*/  UIADD3 UR13, UR9, -UR13, URZ ;  /* 0x8000000d090d7290 */ /* 0x000fc8000fffe03f */
[----:B------:R-:W-:-:S06]  /*16d0*/  UISETP.GE.AND UP0, UPT, UR13, 0x1, UPT ;  /* 0x000000010d00788c */ /* 0x000fcc000bf06270 */
[----:B------:R-:W-:-:S13]  /*16e0*/  PLOP3.LUT P0, PT, PT, PT, UP0, 0x80, 0x0 ;  /* 0x000000000000781c */ /* 0x000fda0003f0f008 */
[----:B------:R-:W-:Y:S05]  /*16f0*/  @!P0 BRA `(.L_x_19) ;  /* 0x0000000400948947 */ /* 0x000fea0003800000 */
[----:B01----:R-:W-:Y:S01]  /*1700*/  IMAD.U32 R4, RZ, RZ, UR13 ;  /* 0x0000000dff047e24 */ /* 0x003fe2000f8e00ff */
[----:B------:R-:W-:Y:S01]  /*1710*/  UMOV UR13, UR5 ;  /* 0x00000005000d7c82 */ /* 0x000fe20008000000 */
[----:B------:R-:W-:-:S05]  /*1720*/  ULDC UR14, c[0x0][0x50c] ;  /* 0x00014300000e7ab9 */ /* 0x000fca0000000800 */
.L_x_27:
[----:B------:R-:W-:-:S13]  /*1730*/  ISETP.NE.AND P2, PT, R31, 0x3, PT ;  /* 0x000000031f00780c */ /* 0x000fda0003f45270 */
[----:B01----:R-:W-:Y:S05]  /*1740*/  @!P2 BRA `(.L_x_20) ;  /* 0x000000000004a947 */ /* 0x003fea0003800000 */
[----:B------:R-:W-:Y:S01]  /*1750*/  BPT.TRAP 0x1 ;  /* 0x000000040000795c */ /* 0x000fe20000300000 */
.L_x_20:
[----:B------:R-:W0:Y:S01]  /*1760*/  S2UR UR15, SR_CgaCtaId ;  /* 0x00000000000f79c3 */ /* 0x000e220000008800 */
[----:B------:R-:W-:Y:S01]  /*1770*/  UMOV UR10, 0x400 ;  /* 0x00000400000a7882 */ /* 0x000fe20000000000 */
[----:B------:R-:W-:Y:S01]  /*1780*/  SHF.L.U32 R5, R11, 0x1f, RZ ;  /* 0x0000001f0b057819 */ /* 0x000fe200000006ff */
[----:B0-----:R-:W-:-:S04]  /*1790*/  ULEA UR10, UR15, UR10, 0x18 ;  /* 0x0000000a0f0a7291 */ /* 0x001fc8000f8ec03f */
[----:B------:R-:W-:-:S09]  /*17a0*/  ULEA UR15, UR12, UR10, 0x3 ;  /* 0x0000000a0c0f7291 */ /* 0x000fd2000f8e183f */
[----:B------:R0:W1:Y:S01]  /*17b0*/  SYNCS.PHASECHK.TRANS64.TRYWAIT P0, [UR15], R5 ;  /* 0x00000005ff0075a7 */ /* 0x000062000800014f */
[----:B------:R-:W-:Y:S05]  /*17c0*/  @!P2 BRA `(.L_x_21) ;  /* 0x000000000004a947 */ /* 0x000fea0003800000 */
[----:B------:R-:W-:Y:S01]  /*17d0*/  BPT.TRAP 0x1 ;  /* 0x000000040000795c */ /* 0x000fe20000300000 */
.L_x_21:
[----:B-1----:R-:W-:Y:S05]  /*17e0*/  @P0 BRA `(.L_x_22) ;  /* 0x0000000000080947 */ /* 0x002fea0003800000 */
[----:B------:R-:W1:Y:S02]  /*17f0*/  SYNCS.PHASECHK.TRANS64.TRYWAIT P0, [UR15], R5 ;  /* 0x00000005ff0075a7 */ /* 0x000e64000800014f */
[----:B-1----:R-:W-:Y:S05]  /*1800*/  @!P0 BRA `(.L_x_23) ;  /* 0x0000003000008947 */ /* 0x002fea0003800000 */
.L_x_22:
[----:B------:R-:W-:Y:S01]  /*1810*/  UIADD3 UR15, UR10, 0x30180, URZ ;  /* 0x000301800a0f7890 */ /* 0x000fe2000fffe03f */
[----:B------:R-:W-:Y:S01]  /*1820*/  WARPGROUP.ARRIVE ;  /* 0x00000000000079c5 */ /* 0x000fe20000000000 */
[----:B------:R-:W-:Y:S02]  /*1830*/  UISETP.NE.AND UP0, UPT, UR7, URZ, UPT ;  /* 0x0000003f0700728c */ /* 0x000fe4000bf05270 */
[----:B------:R-:W-:Y:S02]  /*1840*/  USHF.R.U32.HI UR15, URZ, 0x4, UR15 ;  /* 0x000000043f0f7899 */ /* 0x000fe4000801160f */
[----:B------:R-:W-:Y:S02]  /*1850*/  USEL UR8, UR8, URZ, !UP0 ;  /* 0x0000003f08087287 */ /* 0x000fe4000c000000 */
[----:B------:R-:W-:Y:S02]  /*1860*/  ULOP3.LUT UR15, UR15, 0x3fff, URZ, 0xc0, !UPT ;  /* 0x00003fff0f0f7892 */ /* 0x000fe4000f8ec03f */
[----:B------:R-:W-:-:S02]  /*1870*/  UISETP.NE.U32.AND UP0, UPT, UR8, URZ, UPT ;  /* 0x0000003f0800728c */ /* 0x000fc4000bf05070 */
[----:B------:R-:W-:Y:S02]  /*1880*/  ULOP3.LUT UR7, UR11, 0x10000, URZ, 0xfc, !UPT ;  /* 0x000100000b077892 */ /* 0x000fe4000f8efc3f */
[----:B------:R-:W-:Y:S02]  /*1890*/  ULOP3.LUT UR8, UR15, 0x10000, URZ, 0xfc, !UPT ;  /* 0x000100000f087892 */ /* 0x000fe4000f8efc3f */
[----:B------:R-:W-:Y:S02]  /*18a0*/  ULEA UR7, UR12, UR7, 0xb ;  /* 0x000000070c077291 */ /* 0x000fe4000f8e583f */
[----:B------:R-:W-:Y:S01]  /*18b0*/  ULEA UR8, UR12, UR8, 0x7 ;  /* 0x000000080c087291 */ /* 0x000fe2000f8e383f */
[----:B------:R-:W-:Y:S01]  /*18c0*/  UMOV UR17, 0x40000040 ;  /* 0x4000004000117882 */ /* 0x000fe20000000000 */
[----:B------:R-:W-:Y:S01]  /*18d0*/  UMOV UR19, 0x40000000 ;  /* 0x4000000000137882 */ /* 0x000fe20000000000 */
[----:B------:R-:W-:Y:S02]  /*18e0*/  UIADD3 UR6, UR6, 0x8, URZ ;  /* 0x0000000806067890 */ /* 0x000fe4000fffe03f */
[----:B------:R-:W-:-:S02]  /*18f0*/  UMOV UR16, UR7 ;  /* 0x0000000700107c82 */ /* 0x000fc40008000000 */
[----:B------:R-:W-:Y:S02]  /*1900*/  UMOV UR18, UR8 ;  /* 0x0000000800127c82 */ /* 0x000fe40008000000 */
[----:B------:R-:W-:Y:S01]  /*1910*/  QGMMA.64x8x32.F32.E4M3.E4M3 R24, gdesc[UR16], R24, UP0 ;  /* 0x00000000101879f3 */ /* 0x000fe2000bf00818 */
[----:B------:R-:W-:Y:S02]  /*1920*/  UIADD3 UR16, UR7, 0x2, URZ ;  /* 0x0000000207107890 */ /* 0x000fe4000fffe03f */
[----:B------:R-:W-:Y:S01]  /*1930*/  UIADD3 UR18, UR8, 0x2, URZ ;  /* 0x0000000208127890 */ /* 0x000fe2000fffe03f */
[----:B------:R-:W-:Y:S01]  /*1940*/  UMOV UR17, 0x40000040 ;  /* 0x4000004000117882 */ /* 0x000fe20000000000 */
[----:B------:R-:W-:Y:S01]  /*1950*/  UMOV UR19, 0x40000000 ;  /* 0x4000000000137882 */ /* 0x000fe20000000000 */
[----:B------:R-:W-:-:S06]  /*1960*/  UISETP.NE.AND UP0, UPT, UR6, UR14, UPT ;  /* 0x0000000e0600728c */ /* 0x000fcc000bf05270 */
        /* <DEDUP_REMOVED lines=29> */
[----:B------:R-:W-:Y:S01]  /*1b40*/  UMOV UR19, 0x40000000 ;  /* 0x4000000000137882 */ /* 0x000fe20000000000 */
[----:B------:R-:W-:-:S06]  /*1b50*/  USEL UR7, URZ, 0x1, UP0 ;  /* 0x000000013f077887 */ /* 0x000fcc0008000000 */
[----:B------:R-:W-:Y:S01]  /*1b60*/  ISETP.NE.AND P0, PT, RZ, UR7, PT ;  /* 0x00000007ff007c0c */ /* 0x000fe2000bf05270 */
[----:B------:R-:W-:Y:S03]  /*1b70*/  QGMMA.64x8x32.F32.E4M3.E4M3 R24, gdesc[UR16], R24, gsb0 ;  /* 0x00000000101879f3 */ /* 0x000fe60008000818 */
[----:B------:R-:W-:-:S09]  /*1b80*/  WARPGROUP.DEPBAR.LE gsb0, 0x1 ;  /* 0x00008000000079c5 */ /* 0x000fd20000010100 */
[----:B------:R-:W-:Y:S05]  /*1b90*/  @!P0 BRA `(.L_x_24) ;  /* 0x0000000000188947 */ /* 0x000fea0003800000 */
[----:B------:R-:W-:Y:S02]  /*1ba0*/  WARPGROUP.DEPBAR.LE gsb0, 0x0 ;  /* 0x00008000000079c5 */ /* 0x000fe40000010000 */
[----:B------:R-:W-:-:S01]  /*1bb0*/  FADD R23, R24, R23 ;  /* 0x0000001718177221 */ /* 0x000fc20000000000 */
[----:B------:R-:W-:Y:S01]  /*1bc0*/  FADD R18, R25, R18 ;  /* 0x0000001219127221 */ /* 0x000fe20000000000 */
[----:B------:R-:W-:-:S01]  /*1bd0*/  FADD R21, R26, R21 ;  /* 0x000000151a157221 */ /* 0x000fc20000000000 */
[----:B------:R-:W-:Y:S01]  /*1be0*/  FADD R12, R12, R27 ;  /* 0x0000001b0c0c7221 */ /* 0x000fe20000000000 */
[----:B------:R-:W-:-:S06]  /*1bf0*/  UMOV UR6, URZ ;  /* 0x0000003f00067c82 */ /* 0x000fcc0008000000 */
.L_x_24:
[----:B------:R-:W-:Y:S05]  /*1c00*/  @!P2 BRA `(.L_x_25) ;  /* 0x000000000004a947 */ /* 0x000fea0003800000 */
[----:B------:R-:W-:Y:S01]  /*1c10*/  BPT.TRAP 0x1 ;  /* 0x000000040000795c */ /* 0x000fe20000300000 */
.L_x_25:
[----:B------:R-:W-:Y:S01]  /*1c20*/  ULEA UR8, UR13, UR10, 0x3 ;  /* 0x0000000a0d087291 */ /* 0x000fe2000f8e183f */
[----:B------:R-:W-:-:S03]  /*1c30*/  ISETP.GT.U32.AND P0, PT, R8, 0x1, PT ;  /* 0x000000010800780c */ /* 0x000fc60003f04070 */
[----:B------:R-:W-:-:S04]  /*1c40*/  UIADD3 UR8, UR8, 0x30, URZ ;  /* 0x0000003008087890 */ /* 0x000fc8000fffe03f */
[----:B------:R-:W-:-:S09]  /*1c50*/  UPRMT UR8, URZ, 0x654, UR8 ;  /* 0x000006543f087896 */ /* 0x000fd20008000008 */
[----:B------:R-:W-:Y:S01]  /*1c60*/  SYNCS.ARRIVE.TRANS64.RED.A1T0 RZ, [UR8], RZ ;  /* 0x000000ffffff79a7 */ /* 0x000fe20008100408 */
[----:B------:R-:W-:Y:S05]  /*1c70*/  @P0 BRA `(.L_x_26) ;  /* 0x0000000000040947 */ /* 0x000fea0003800000 */
[----:B------:R-:W-:Y:S01]  /*1c80*/  BPT.TRAP 0x1 ;  /* 0x000000040000795c */ /* 0x000fe20000300000 */
.L_x_26:
[----:B------:R-:W-:Y:S01]  /*1c90*/  UIADD3 UR12, UR12, 0x1, URZ ;  /* 0x000000010c0c7890 */ /* 0x000fe2000fffe03f */
[C---:B------:R-:W-:Y:S01]  /*1ca0*/  ISETP.GT.AND P0, PT, R4.reuse, 0x1, PT ;  /* 0x000000010400780c */ /* 0x040fe20003f04270 */
[----:B------:R-:W-:Y:S01]  /*1cb0*/  UIADD3 UR13, UR13, 0x1, URZ ;  /* 0x000000010d0d7890 */ /* 0x000fe2000fffe03f */
[----:B------:R-:W-:Y:S01]  /*1cc0*/  VIADD R4, R4, 0xffffffff ;  /* 0xffffffff04047836 */ /* 0x000fe20000000000 */
[----:B------:R-:W-:Y:S02]  /*1cd0*/  UISETP.NE.AND UP0, UPT, UR12, 0x6, UPT ;  /* 0x000000060c00788c */ /* 0x000fe4000bf05270 */
[----:B------:R-:W-:Y:S02]  /*1ce0*/  UISETP.NE.AND UP1, UPT, UR13, 0x6, UPT ;  /* 0x000000060d00788c */ /* 0x000fe4000bf25270 */
[----:B------:R-:W-:Y:S02]  /*1cf0*/  USEL UR8, URZ, 0x1, UP0 ;  /* 0x000000013f087887 */ /* 0x000fe40008000000 */
[----:B------:R-:W-:-:S02]  /*1d00*/  USEL UR12, UR12, URZ, UP0 ;  /* 0x0000003f0c0c7287 */ /* 0x000fc40008000000 */
[----:B------:R-:W-:Y:S02]  /*1d10*/  USEL UR13, UR13, URZ, UP1 ;  /* 0x0000003f0d0d7287 */ /* 0x000fe40008800000 */
[----:B------:R-:W-:Y:S01]  /*1d20*/  LOP3.LUT R11, R11, UR8, RZ, 0x3c, !PT ;  /* 0x000000080b0b7c12 */ /* 0x000fe2000f8e3cff */
[----:B------:R-:W-:Y:S01]  /*1d30*/  UMOV UR8, 0x1 ;  /* 0x0000000100087882 */ /* 0x000fe20000000000 */
[----:B------:R-:W-:Y:S08]  /*1d40*/  @P0 BRA `(.L_x_27) ;  /* 0xfffffff800780947 */ /* 0x000ff0000383ffff */
.L_x_19:
[----:B------:R-:W-:Y:S01]  /*1d50*/  UISETP.NE.AND UP0, UPT, UR6, URZ, UPT ;  /* 0x0000003f0600728c */ /* 0x000fe2000bf05270 */
[----:B01----:R-:W0:Y:S03]  /*1d60*/  LDC R4, c[0x0][0x28c] ;  /* 0x0000a300ff047b82 */ /* 0x003e260000000800 */
[----:B------:R-:W-:-:S06]  /*1d70*/  USEL UR6, URZ, 0x1, !UP0 ;  /* 0x000000013f067887 */ /* 0x000fcc000c000000 */
[----:B------:R-:W-:Y:S02]  /*1d80*/  ISETP.NE.AND P0, PT, RZ, UR6, PT ;  /* 0x00000006ff007c0c */ /* 0x000fe4000bf05270 */
[----:B0-----:R-:W-:-:S11]  /*1d90*/  ISETP.GE.AND P2, PT, R4, 0x1, PT ;  /* 0x000000010400780c */ /* 0x001fd60003f46270 */
[----:B------:R-:W-:Y:S05]  /*1da0*/  @!P0 BRA `(.L_x_28) ;  /* 0x0000000000148947 */ /* 0x000fea0003800000 */
[----:B------:R-:W-:Y:S02]  /*1db0*/  WARPGROUP.DEPBAR.LE gsb0, 0x0 ;  /* 0x00008000000079c5 */ /* 0x000fe40000010000 */
[----:B------:R-:W-:Y:S01]  /*1dc0*/  FADD R23, R24, R23 ;  /* 0x0000001718177221 */ /* 0x000fe20000000000 */
[----:B------:R-:W-:Y:S01]  /*1dd0*/  FADD R18, R25, R18 ;  /* 0x0000001219127221 */ /* 0x000fe20000000000 */
[----:B------:R-:W-:Y:S01]  /*1de0*/  FADD R21, R26, R21 ;  /* 0x000000151a157221 */ /* 0x000fe20000000000 */
[----:B------:R-:W-:-:S07]  /*1df0*/  FADD R12, R12, R27 ;  /* 0x0000001b0c0c7221 */ /* 0x000fce0000000000 */
.L_x_28:
[----:B------:R-:W-:Y:S02]  /*1e00*/  WARPGROUP.DEPBAR.LE gsb0, 0x0 ;  /* 0x00008000000079c5 */ /* 0x000fe40000010000 */
[----:B------:R-:W-:Y:S05]  /*1e10*/  @!P2 BRA `(.L_x_29) ;  /* 0x000000000040a947 */ /* 0x000fea0003800000 */
[----:B------:R-:W-:-:S13]  /*1e20*/  ISETP.NE.AND P0, PT, R31, 0x3, PT ;  /* 0x000000031f00780c */ /* 0x000fda0003f05270 */
[----:B------:R-:W-:Y:S05]  /*1e30*/  @!P0 BRA `(.L_x_30) ;  /* 0x0000000000048947 */ /* 0x000fea0003800000 */
[----:B------:R-:W-:Y:S01]  /*1e40*/  BPT.TRAP 0x1 ;  /* 0x000000040000795c */ /* 0x000fe20000300000 */
.L_x_30:
[----:B------:R-:W-:Y:S01]  /*1e50*/  UISETP.LT.AND UP0, UPT, UR9, 0x1, UPT ;  /* 0x000000010900788c */ /* 0x000fe2000bf01270 */
[----:B------:R-:W-:-:S03]  /*1e60*/  ISETP.GT.U32.AND P0, PT, R8, 0x1, PT ;  /* 0x000000010800780c */ /* 0x000fc60003f04070 */
[----:B------:R-:W-:-:S04]  /*1e70*/  USEL UR8, UR9, 0x1, UP0 ;  /* 0x0000000109087887 */ /* 0x000fc80008000000 */
[----:B------:R-:W-:-:S04]  /*1e80*/  UIADD3 UR8, UR5, UR9, -UR8 ;  /* 0x0000000905087290 */ /* 0x000fc8000fffe808 */
[----:B------:R-:W-:-:S04]  /*1e90*/  UIMAD.WIDE.U32 UR6, UR8, -0x55555555, URZ ;  /* 0xaaaaaaab080678a5 */ /* 0x000fc8000f8e003f */
[----:B------:R-:W-:-:S04]  /*1ea0*/  USHF.R.U32.HI UR6, URZ, 0x2, UR7 ;  /* 0x000000023f067899 */ /* 0x000fc80008011607 */
[----:B------:R-:W-:-:S04]  /*1eb0*/  UIMAD UR8, UR6, -0x6, UR8 ;  /* 0xfffffffa060878a4 */ /* 0x000fc8000f8e0208 */
[----:B------:R-:W-:-:S04]  /*1ec0*/  ULEA UR8, UR8, UR10, 0x3 ;  /* 0x0000000a08087291 */ /* 0x000fc8000f8e183f */
[----:B------:R-:W-:-:S04]  /*1ed0*/  UIADD3 UR8, UR8, 0x30, URZ ;  /* 0x0000003008087890 */ /* 0x000fc8000fffe03f */
[----:B------:R-:W-:-:S09]  /*1ee0*/  UPRMT UR8, URZ, 0x654, UR8 ;  /* 0x000006543f087896 */ /* 0x000fd20008000008 */
[----:B------:R-:W-:Y:S01]  /*1ef0*/  SYNCS.ARRIVE.TRANS64.RED.A1T0 RZ, [UR8], RZ ;  /* 0x000000ffffff79a7 */ /* 0x000fe20008100408 */
[----:B------:R-:W-:Y:S05]  /*1f00*/  @P0 BRA `(.L_x_29) ;  /* 0x0000000000040947 */ /* 0x000fea0003800000 */
[----:B------:R-:W-:Y:S01]  /*1f10*/  BPT.TRAP 0x1 ;  /* 0x000000040000795c */ /* 0x000fe20000300000 */
.L_x_29:
[----:B------:R-:W0:Y:S01]  /*1f20*/  LDC R22, c[0x0][0x288] ;  /* 0x0000a200ff167b82 */ /* 0x000e220000000800 */
[----:B------:R-:W-:Y:S01]  /*1f30*/  LOP3.LUT R6, R13, 0x60, RZ, 0xc0, !PT ;  /* 0x000000600d067812 */ /* 0x000fe200078ec0ff */
[----:B------:R-:W-:Y:S01]  /*1f40*/  IMAD.SHL.U32 R17, R7, 0x8, RZ ;  /* 0x0000000807117824 */ /* 0x000fe200078e00ff */
[--C-:B------:R-:W-:Y:S01]  /*1f50*/  SHF.R.U32.HI R4, RZ, 0x2, R13.reuse ;  /* 0x00000002ff047819 */ /* 0x100fe2000001160d */
[----:B------:R-:W-:Y:S01]  /*1f60*/  UIADD3 UR5, UR9, UR5, URZ ;  /* 0x0000000509057290 */ /* 0x000fe2000fffe03f */
[----:B------:R-:W-:Y:S01]  /*1f70*/  SHF.R.U32.HI R11, RZ, 0x7, R13 ;  /* 0x00000007ff0b7819 */ /* 0x000fe2000001160d */
[----:B------:R-:W-:Y:S01]  /*1f80*/  IMAD.SHL.U32 R25, R10, 0x80, RZ ;  /* 0x000000800a197824 */ /* 0x000fe200078e00ff */
[----:B------:R-:W-:Y:S01]  /*1f90*/  SHF.R.U32.HI R14, RZ, 0x1, R6 ;  /* 0x00000001ff0e7819 */ /* 0x000fe20000011606 */
[----:B------:R-:W-:Y:S01]  /*1fa0*/  UISETP.GT.U32.AND UP0, UPT, UR5, 0x5, UPT ;  /* 0x000000050500788c */ /* 0x000fe2000bf04070 */
[----:B------:R-:W-:Y:S01]  /*1fb0*/  LOP3.LUT R6, R13, 0x3, RZ, 0xc0, !PT ;  /* 0x000000030d067812 */ /* 0x000fe200078ec0ff */
[----:B------:R-:W-:Y:S01]  /*1fc0*/  ULDC UR12, c[0x0][0x284] ;  /* 0x0000a100000c7ab9 */ /* 0x000fe20000000800 */
[----:B------:R-:W-:Y:S01]  /*1fd0*/  LOP3.LUT R5, R4, 0x7, RZ, 0xc0, !PT ;  /* 0x0000000704057812 */ /* 0x000fe200078ec0ff */
[----:B------:R-:W-:Y:S01]  /*1fe0*/  UISETP.LT.U32.AND UP0, UPT, UR9, 0x6, UP0 ;  /* 0x000000060900788c */ /* 0x000fe20008701070 */
[----:B------:R-:W-:Y:S01]  /*1ff0*/  LOP3.LUT R4, R11, 0x1, RZ, 0xc0, !PT ;  /* 0x000000010b047812 */ /* 0x000fe200078ec0ff */
[----:B------:R-:W-:Y:S01]  /*2000*/  UISETP.GE.U32.AND UP1, UPT, UR9, 0x6, UPT ;  /* 0x000000060900788c */ /* 0x000fe2000bf26070 */
[----:B------:R-:W-:Y:S01]  /*2010*/  IADD3 R11, RZ, -R14, -R5 ;  /* 0x8000000eff0b7210 */ /* 0x000fe20007ffe805 */
[----:B------:R-:W-:Y:S01]  /*2020*/  ULDC.64 UR10, c[0x0][0x5d0] ;  /* 0x00017400000a7ab9 */ /* 0x000fe20000000a00 */
[----:B------:R-:W-:Y:S01]  /*2030*/  UIMAD.WIDE.U32 UR6, UR5, -0x55555555, URZ ;  /* 0xaaaaaaab050678a5 */ /* 0x000fe2000f8e003f */
[----:B------:R-:W-:Y:S01]  /*2040*/  IMAD.SHL.U32 R16, R4, 0x40, RZ ;  /* 0x0000004004107824 */ /* 0x000fe200078e00ff */
[----:B------:R-:W-:-:S02]  /*2050*/  USEL UR8, URZ, 0x1, !UP0 ;  /* 0x000000013f087887 */ /* 0x000fc4000c000000 */
[----:B------:R-:W-:Y:S02]  /*2060*/  USHF.R.U32.HI UR6, URZ, 0x2, UR7 ;  /* 0x000000023f067899 */ /* 0x000fe40008011607 */
[----:B------:R-:W-:Y:S01]  /*2070*/  LOP3.LUT R15, R16, 0x40, R5, 0xe2, !PT ;  /* 0x00000040100f7812 */ /* 0x000fe200078ee205 */
[----:B0-----:R-:W-:Y:S01]  /*2080*/  IMAD R20, R6, -0x2, R22 ;  /* 0xfffffffe06147824 */ /* 0x001fe200078e0216 */
[----:B------:R-:W-:Y:S01]  /*2090*/  ISETP.GE.AND P0, PT, R17, R22, PT ;  /* 0x000000161100720c */ /* 0x000fe20003f06270 */
[----:B------:R-:W-:Y:S01]  /*20a0*/  IMAD.SHL.U32 R6, R13, 0x2, RZ ;  /* 0x000000020d067824 */ /* 0x000fe200078e00ff */
[----:B------:R-:W-:Y:S01]  /*20b0*/  SHF.R.S32.HI R22, RZ, 0x1f, R19 ;  /* 0x0000001fff167819 */ /* 0x000fe20000011413 */
[----:B------:R-:W-:Y:S01]  /*20c0*/  IMAD R16, R4, -0x40, R11 ;  /* 0xffffffc004107824 */ /* 0x000fe200078e020b */
[----:B------:R-:W-:Y:S01]  /*20d0*/  ISETP.GE.OR P0, PT, R25, UR12, P0 ;  /* 0x0000000c19007c0c */ /* 0x000fe20008706670 */
[----:B------:R-:W-:Y:S01]  /*20e0*/  ULOP3.LUT UR4, UR4, UR8, URZ, 0x3c, !UPT ;  /* 0x0000000804047292 */ /* 0x000fe2000f8e3c3f */
[----:B------:R-:W-:Y:S01]  /*20f0*/  LOP3.LUT R6, R17, 0x6, R6, 0xf8, !PT ;  /* 0x0000000611067812 */ /* 0x000fe200078ef806 */
[----:B------:R-:W-:Y:S01]  /*2100*/  IMAD R4, R22, UR10, RZ ;  /* 0x0000000a16047c24 */ /* 0x000fe2000f8e02ff */
[----:B------:R-:W-:Y:S01]  /*2110*/  UIMAD UR5, UR6, -0x6, UR5 ;  /* 0xfffffffa060578a4 */ /* 0x000fe2000f8e0205 */
[----:B------:R-:W-:Y:S01]  /*2120*/  IMAD.WIDE R10, R10, 0x80, RZ ;  /* 0x000000800a0a7825 */ /* 0x000fe200078e02ff */
[----:B------:R-:W-:Y:S01]  /*2130*/  SHF.R.S32.HI R7, RZ, 0x1f, R6 ;  /* 0x0000001fff077819 */ /* 0x000fe20000011406 */
[----:B------:R-:W-:Y:S01]  /*2140*/  @UP1 ULOP3.LUT UR4, UR4, 0x1, UR6, 0x78, !UPT ;  /* 0x0000000104041892 */ /* 0x000fe2000f8e7806 */
[----:B------:R-:W-:Y:S01]  /*2150*/  IADD3 R26, -R25, UR12, R16 ;  /* 0x0000000c191a7c10 */ /* 0x000fe2000fffe110 */
[C---:B------:R-:W-:Y:S01]  /*2160*/  IMAD R27, R19.reuse, UR11, R4 ;  /* 0x0000000b131b7c24 */ /* 0x040fe2000f8e0204 */
[----:B------:R-:W-:Y:S01]  /*2170*/  LOP3.LUT R29, R10, R15, R14, 0xfe, !PT ;  /* 0x0000000f0a1d7212 */ /* 0x000fe200078efe0e */
[----:B------:R-:W-:-:S04]  /*2180*/  IMAD.WIDE.U32 R4, R19, UR10, R6 ;  /* 0x0000000a13047c25 */ /* 0x000fc8000f8e0006 */
[----:B------:R-:W-:Y:S02]  /*2190*/  IMAD.IADD R5, R5, 0x1, R27 ;  /* 0x0000000105057824 */ /* 0x000fe400078e021b */
[----:B------:R-:W-:Y:S02]  /*21a0*/  IMAD.IADD R27, R20, 0x1, -R17 ;  /* 0x00000001141b7824 */ /* 0x000fe400078e0a11 */
[----:B------:R-:W-:Y:S01]  /*21b0*/  IMAD.MOV.U32 R20, RZ, RZ, -0x1 ;  /* 0xffffffffff147424 */ /* 0x000fe200078e00ff */
[----:B------:R-:W-:Y:S06]  /*21c0*/  @P0 BRA `(.L_x_31) ;  /* 0x0000000400b40947 */ /* 0x000fec0003800000 */
[----:B------:R-:W0:Y:S01]  /*21d0*/  LDC.64 R24, c[0x0][0x5c8] ;  /* 0x00017200ff187b82 */ /* 0x000e220000000a00 */
[----:B------:R-:W-:Y:S01]  /*21e0*/  ULDC.64 UR6, c[0x0][0x5c0] ;  /* 0x0001700000067ab9 */ /* 0x000fe20000000a00 */
[----:B------:R-:W-:Y:S01]  /*21f0*/  BSSY B0, `(.L_x_31) ;  /* 0x000006a000007945 */ /* 0x000fe20003800000 */
[-C--:B0-----:R-:W-:Y:S02]  /*2200*/  IMAD R14, R11, R24.reuse, RZ ;  /* 0x000000180b0e7224 */ /* 0x081fe400078e02ff */
[----:B------:R-:W-:-:S04]  /*2210*/  IMAD.WIDE.U32 R4, R29, R24, R4 ;  /* 0x000000181d047225 */ /* 0x000fc800078e0004 */
[----:B------:R-:W-:Y:S01]  /*2220*/  IMAD R15, R29, R25, R14 ;  /* 0x000000191d0f7224 */ /* 0x000fe200078e020e */
[----:B------:R-:W-:Y:S02]  /*2230*/  LEA R16, P0, R24, R4, 0x3 ;  /* 0x0000000418107211 */ /* 0x000fe400078018ff */
[----:B------:R-:W-:Y:S01]  /*2240*/  IADD3 R14, P2, R4, UR6, RZ ;  /* 0x00000006040e7c10 */ /* 0x000fe2000ff5e0ff */
[----:B------:R-:W-:Y:S01]  /*2250*/  IMAD.IADD R15, R5, 0x1, R15 ;  /* 0x00000001050f7824 */ /* 0x000fe200078e020f */
[----:B------:R-:W-:-:S04]  /*2260*/  IADD3 R16, P3, R16, UR6, RZ ;  /* 0x0000000610107c10 */ /* 0x000fc8000ff7e0ff */
[----:B------:R-:W-:Y:S02]  /*2270*/  LEA.HI.X R4, R24, R15, R25, 0x3, P0 ;  /* 0x0000000f18047211 */ /* 0x000fe400000f1c19 */
[----:B---3-5:R-:W-:Y:S02]  /*2280*/  FSETP.NEU.AND P0, PT, R3, RZ, PT ;  /* 0x000000ff0300720b */ /* 0x028fe40003f0d000 */
[----:B------:R-:W-:Y:S02]  /*2290*/  IADD3.X R15, R15, UR7, RZ, P2, !PT ;  /* 0x000000070f0f7c10 */ /* 0x000fe400097fe4ff */
[----:B------:R-:W-:-:S09]  /*22a0*/  IADD3.X R17, R4, UR7, RZ, P3, !PT ;  /* 0x0000000704117c10 */ /* 0x000fd20009ffe4ff */
[----:B------:R-:W-:Y:S05]  /*22b0*/  @!P0 BRA `(.L_x_32) ;  /* 0x00000004002c8947 */ /* 0x000fea0003800000 */
[----:B------:R-:W-:Y:S01]  /*22c0*/  ULDC.64 UR6, c[0x0][0x5b8] ;  /* 0x00016e0000067ab9 */ /* 0x000fe20000000a00 */
[----:B------:R-:W-:Y:S01]  /*22d0*/  ISETP.GE.AND P0, PT, R26, 0x1, PT ;  /* 0x000000011a00780c */ /* 0x000fe20003f06270 */
[----:B------:R-:W-:Y:S01]  /*22e0*/  IMAD R4, R22, UR6, RZ ;  /* 0x0000000616047c24 */ /* 0x000fe2000f8e02ff */
[----:B------:R-:W-:Y:S01]  /*22f0*/  ULDC.64 UR10, c[0x0][0x5a8] ;  /* 0x00016a00000a7ab9 */ /* 0x000fe20000000a00 */
[----:B------:R-:W-:Y:S01]  /*2300*/  IMAD.WIDE.U32 R6, R19, UR6, R6 ;  /* 0x0000000613067c25 */ /* 0x000fe2000f8e0006 */
[----:B------:R-:W-:Y:S01]  /*2310*/  ISETP.LT.OR P3, PT, R27, 0x1, !P0 ;  /* 0x000000011b00780c */ /* 0x000fe20004761670 */
[----:B------:R-:W-:Y:S02]  /*2320*/  BSSY B1, `(.L_x_33) ;  /* 0x000000c000017945 */ /* 0x000fe40003800000 */
[----:B------:R-:W-:Y:S01]  /*2330*/  IMAD R19, R19, UR7, R4 ;  /* 0x0000000713137c24 */ /* 0x000fe2000f8e0204 */
[----:B------:R-:W-:-:S03]  /*2340*/  ULDC.64 UR6, c[0x0][0x5b0] ;  /* 0x00016c0000067ab9 */ /* 0x000fc60000000a00 */
[----:B------:R-:W-:Y:S02]  /*2350*/  IMAD.IADD R7, R7, 0x1, R19 ;  /* 0x0000000107077824 */ /* 0x000fe400078e0213 */
[----:B------:R-:W-:Y:S02]  /*2360*/  IMAD R19, R11, UR6, RZ ;  /* 0x000000060b137c24 */ /* 0x000fe4000f8e02ff */
[----:B------:R-:W-:-:S04]  /*2370*/  IMAD.WIDE.U32 R4, R29, UR6, R6 ;  /* 0x000000061d047c25 */ /* 0x000fc8000f8e0006 */
[----:B------:R-:W-:Y:S01]  /*2380*/  IMAD R19, R29, UR7, R19 ;  /* 0x000000071d137c24 */ /* 0x000fe2000f8e0213 */
[----:B------:R-:W-:-:S04]  /*2390*/  IADD3 R4, P2, R4, UR10, RZ ;  /* 0x0000000a04047c10 */ /* 0x000fc8000ff5e0ff */
[--C-:B------:R-:W-:Y:S02]  /*23a0*/  IADD3.X R5, R5, UR11, R19.reuse, P2, !PT ;  /* 0x0000000b05057c10 */ /* 0x100fe400097fe413 */
[----:B------:R-:W-:Y:S01]  /*23b0*/  PRMT R19, RZ, 0x7610, R19 ;  /* 0x00007610ff137816 */ /* 0x000fe20000000013 */
[----:B------:R-:W-:Y:S06]  /*23c0*/  @P3 BRA `(.L_x_34) ;  /* 0x0000000000043947 */ /* 0x000fec0003800000 */
[----:B------:R0:W5:Y:S02]  /*23d0*/  LDG.E.U8 R19, desc[UR20][R4.64] ;  /* 0x0000001404137981 */ /* 0x000164000c1e1100 */
.L_x_34:
[----:B------:R-:W-:Y:S05]  /*23e0*/  BSYNC B1 ;  /* 0x0000000000017941 */ /* 0x000fea0003800000 */
.L_x_33:
[----:B-----5:R-:W-:Y:S01]  /*23f0*/  LOP3.LUT R19, R19, 0xff, RZ, 0xc0, !PT ;  /* 0x000000ff13137812 */ /* 0x020fe200078ec0ff */
[----:B------:R-:W-:Y:S01]  /*2400*/  BSSY B1, `(.L_x_35) ;  /* 0x000000b000017945 */ /* 0x000fe20003800000 */
[----:B------:R-:W-:Y:S02]  /*2410*/  ISETP.LT.OR P0, PT, R27, 0x2, !P0 ;  /* 0x000000021b00780c */ /* 0x000fe40004701670 */
[----:B------:R-:W-:-:S05]  /*2420*/  F2FP.F16.E4M3.UNPACK_B R19, R19 ;  /* 0x00000013ff13723e */ /* 0x000fca00020006ff */
[----:B------:R-:W-:Y:S01]  /*2430*/  HADD2.F32 R22, -RZ, R19.H0_H0 ;  /* 0x20000013ff167230 */ /* 0x000fe20000004100 */
[----:B------:R-:W-:-:S04]  /*2440*/  PRMT R19, RZ, 0x7610, R19 ;  /* 0x00007610ff137816 */ /* 0x000fc80000000013 */
[----:B------:R-:W-:-:S04]  /*2450*/  FMUL R22, R22, R3 ;  /* 0x0000000316167220 */ /* 0x000fc80000400000 */
[----:B--2---:R-:W-:-:S05]  /*2460*/  FFMA R22, R23, R2, R22 ;  /* 0x0000000217167223 */ /* 0x004fca0000000016 */
[----:B------:R-:W-:-:S05]  /*2470*/  F2FP.SATFINITE.E4M3.F32.PACK_AB_MERGE_C R23, RZ, R22, RZ ;  /* 0x00000016ff17723e */ /* 0x000fca00048070ff */
[----:B------:R1:W-:Y:S01]  /*2480*/  @!P3 STG.E.U8 desc[UR20][R14.64], R23 ;  /* 0x000000170e00b986 */ /* 0x0003e2000c101114 */
[----:B------:R-:W-:Y:S05]  /*2490*/  @P0 BRA `(.L_x_36) ;  /* 0x0000000000040947 */ /* 0x000fea0003800000 */
[----:B------:R2:W5:Y:S02]  /*24a0*/  LDG.E.U8 R19, desc[UR20][R4.64+0x1] ;  /* 0x0000011404137981 */ /* 0x000564000c1e1100 */
.L_x_36:
[----:B------:R-:W-:Y:S05]  /*24b0*/  BSYNC B1 ;  /* 0x0000000000017941 */ /* 0x000fea0003800000 */
.L_x_35:
[----:B-----5:R-:W-:Y:S01]  /*24c0*/  LOP3.LUT R19, R19, 0xff, RZ, 0xc0, !PT ;  /* 0x000000ff13137812 */ /* 0x020fe200078ec0ff */
[----:B------:R-:W-:Y:S01]  /*24d0*/  BSSY B1, `(.L_x_37) ;  /* 0x0000013000017945 */ /* 0x000fe20003800000 */
[----:B-1----:R-:W-:Y:S02]  /*24e0*/  IADD3 R23, P2, R29, 0x8, RZ ;  /* 0x000000081d177810 */ /* 0x002fe40007f5e0ff */
[----:B------:R-:W-:-:S03]  /*24f0*/  F2FP.F16.E4M3.UNPACK_B R19, R19 ;  /* 0x00000013ff13723e */ /* 0x000fc600020006ff */
[----:B------:R-:W-:Y:S01]  /*2500*/  IMAD.X R10, RZ, RZ, R11, P2 ;  /* 0x000000ffff0a7224 */ /* 0x000fe200010e060b */
[----:B------:R-:W-:Y:S01]  /*2510*/  ISETP.GE.AND P2, PT, R26, 0x9, PT ;  /* 0x000000091a00780c */ /* 0x000fe20003f46270 */
[----:B0-2---:R-:W-:Y:S02]  /*2520*/  HADD2.F32 R4, -RZ, R19.H0_H0 ;  /* 0x20000013ff047230 */ /* 0x005fe40000004100 */
[----:B------:R-:W-:Y:S01]  /*2530*/  IMAD R10, R10, UR6, RZ ;  /* 0x000000060a0a7c24 */ /* 0x000fe2000f8e02ff */
[----:B------:R-:W-:Y:S01]  /*2540*/  ISETP.LT.OR P4, PT, R27, 0x1, !P2 ;  /* 0x000000011b00780c */ /* 0x000fe20005781670 */
[----:B------:R-:W-:-:S04]  /*2550*/  IMAD.WIDE.U32 R6, R23, UR6, R6 ;  /* 0x0000000617067c25 */ /* 0x000fc8000f8e0006 */
[----:B------:R-:W-:Y:S01]  /*2560*/  FMUL R5, R4, R3 ;  /* 0x0000000304057220 */ /* 0x000fe20000400000 */
[----:B------:R-:W-:-:S03]  /*2570*/  IMAD R23, R23, UR7, R10 ;  /* 0x0000000717177c24 */ /* 0x000fc6000f8e020a */
[----:B------:R-:W-:Y:S01]  /*2580*/  FFMA R5, R18, R2, R5 ;  /* 0x0000000212057223 */ /* 0x000fe20000000005 */
[----:B------:R-:W-:Y:S02]  /*2590*/  IADD3 R4, P3, R6, UR10, RZ ;  /* 0x0000000a06047c10 */ /* 0x000fe4000ff7e0ff */
[----:B------:R-:W-:Y:S02]  /*25a0*/  PRMT R6, RZ, 0x7610, R6 ;  /* 0x00007610ff067816 */ /* 0x000fe40000000006 */
[----:B------:R-:W-:Y:S02]  /*25b0*/  F2FP.SATFINITE.E4M3.F32.PACK_AB_MERGE_C R11, RZ, R5, RZ ;  /* 0x00000005ff0b723e */ /* 0x000fe400048070ff */
[----:B------:R-:W-:-:S03]  /*25c0*/  IADD3.X R5, R7, UR11, R23, P3, !PT ;  /* 0x0000000b07057c10 */ /* 0x000fc60009ffe417 */
[----:B------:R0:W-:Y:S01]  /*25d0*/  @!P0 STG.E.U8 desc[UR20][R14.64+0x1], R11 ;  /* 0x0000010b0e008986 */ /* 0x0001e2000c101114 */
[----:B------:R-:W-:Y:S05]  /*25e0*/  @P4 BRA `(.L_x_38) ;  /* 0x0000000000044947 */ /* 0x000fea0003800000 */
[----:B------:R1:W5:Y:S02]  /*25f0*/  LDG.E.U8 R6, desc[UR20][R4.64] ;  /* 0x0000001404067981 */ /* 0x000364000c1e1100 */
.L_x_38:
[----:B------:R-:W-:Y:S05]  /*2600*/  BSYNC B1 ;  /* 0x0000000000017941 */ /* 0x000fea0003800000 */
.L_x_37:
[----:B-----5:R-:W-:Y:S01]  /*2610*/  LOP3.LUT R6, R6, 0xff, RZ, 0xc0, !PT ;  /* 0x000000ff06067812 */ /* 0x020fe200078ec0ff */
[----:B------:R-:W-:Y:S01]  /*2620*/  BSSY B1, `(.L_x_39) ;  /* 0x000000b000017945 */ /* 0x000fe20003800000 */
[----:B------:R-:W-:Y:S02]  /*2630*/  ISETP.LT.OR P2, PT, R27, 0x2, !P2 ;  /* 0x000000021b00780c */ /* 0x000fe40005741670 */
[----:B------:R-:W-:-:S05]  /*2640*/  F2FP.F16.E4M3.UNPACK_B R6, R6 ;  /* 0x00000006ff06723e */ /* 0x000fca00020006ff */
[----:B------:R-:W-:-:S05]  /*2650*/  HADD2.F32 R6, -RZ, R6.H0_H0 ;  /* 0x20000006ff067230 */ /* 0x000fca0000004100 */
[----:B------:R-:W-:-:S04]  /*2660*/  FMUL R6, R6, R3 ;  /* 0x0000000306067220 */ /* 0x000fc80000400000 */
[----:B------:R-:W-:-:S05]  /*2670*/  FFMA R6, R21, R2, R6 ;  /* 0x0000000215067223 */ /* 0x000fca0000000006 */
[----:B------:R-:W-:Y:S02]  /*2680*/  F2FP.SATFINITE.E4M3.F32.PACK_AB_MERGE_C R7, RZ, R6, RZ ;  /* 0x00000006ff07723e */ /* 0x000fe400048070ff */
[----:B------:R-:W-:-:S03]  /*2690*/  PRMT R6, RZ, 0x7610, R6 ;  /* 0x00007610ff067816 */ /* 0x000fc60000000006 */
[----:B------:R2:W-:Y:S01]  /*26a0*/  @!P4 STG.E.U8 desc[UR20][R16.64], R7 ;  /* 0x000000071000c986 */ /* 0x0005e2000c101114 */
[----:B------:R-:W-:Y:S05]  /*26b0*/  @P2 BRA `(.L_x_40) ;  /* 0x0000000000042947 */ /* 0x000fea0003800000 */
[----:B------:R3:W5:Y:S02]  /*26c0*/  LDG.E.U8 R6, desc[UR20][R4.64+0x1] ;  /* 0x0000011404067981 */ /* 0x000764000c1e1100 */
.L_x_40:
[----:B------:R-:W-:Y:S05]  /*26d0*/  BSYNC B1 ;  /* 0x0000000000017941 */ /* 0x000fea0003800000 */
.L_x_39:
[----:B------:R-:W-:Y:S05]  /*26e0*/  @P2 BRA `(.L_x_41) ;  /* 0x0000000000682947 */ /* 0x000fea0003800000 */
[----:B-----5:R-:W-:-:S04]  /*26f0*/  LOP3.LUT R6, R6, 0xff, RZ, 0xc0, !PT ;  /* 0x000000ff06067812 */ /* 0x020fc800078ec0ff */
[----:B------:R-:W-:-:S05]  /*2700*/  F2FP.F16.E4M3.UNPACK_B R6, R6 ;  /* 0x00000006ff06723e */ /* 0x000fca00020006ff */
[----:B------:R-:W-:-:S05]  /*2710*/  HADD2.F32 R6, -RZ, R6.H0_H0 ;  /* 0x20000006ff067230 */ /* 0x000fca0000004100 */
[----:B-1-3--:R-:W-:-:S04]  /*2720*/  FMUL R5, R6, R3 ;  /* 0x0000000306057220 */ /* 0x00afc80000400000 */
[----:B------:R-:W-:-:S05]  /*2730*/  FFMA R5, R12, R2, R5 ;  /* 0x000000020c057223 */ /* 0x000fca0000000005 */
[----:B------:R-:W-:-:S05]  /*2740*/  F2FP.SATFINITE.E4M3.F32.PACK_AB_MERGE_C R5, RZ, R5, RZ ;  /* 0x00000005ff05723e */ /* 0x000fca00048070ff */
[----:B------:R4:W-:Y:S01]  /*2750*/  STG.E.U8 desc[UR20][R16.64+0x1], R5 ;  /* 0x0000010510007986 */ /* 0x0009e2000c101114 */
[----:B------:R-:W-:Y:S05]  /*2760*/  BRA `(.L_x_41) ;  /* 0x0000000000487947 */ /* 0x000fea0003800000 */
.L_x_32:
[C---:B------:R-:W-:Y:S01]  /*2770*/  ISETP.GE.AND P0, PT, R26.reuse, 0x1, PT ;  /* 0x000000011a00780c */ /* 0x040fe20003f06270 */
[-C--:B--2---:R-:W-:Y:S01]  /*2780*/  FMUL R23, R23, R2.reuse ;  /* 0x0000000217177220 */ /* 0x084fe20000400000 */
[----:B------:R-:W-:Y:S01]  /*2790*/  ISETP.GE.AND P2, PT, R26, 0x9, PT ;  /* 0x000000091a00780c */ /* 0x000fe20003f46270 */
[-C--:B------:R-:W-:Y:S01]  /*27a0*/  FMUL R18, R18, R2.reuse ;  /* 0x0000000212127220 */ /* 0x080fe20000400000 */
[----:B------:R-:W-:Y:S01]  /*27b0*/  ISETP.LT.OR P3, PT, R27, 0x1, !P0 ;  /* 0x000000011b00780c */ /* 0x000fe20004761670 */
[-C--:B------:R-:W-:Y:S01]  /*27c0*/  FMUL R21, R21, R2.reuse ;  /* 0x0000000215157220 */ /* 0x080fe20000400000 */
[C---:B------:R-:W-:Y:S01]  /*27d0*/  ISETP.LT.OR P0, PT, R27.reuse, 0x2, !P0 ;  /* 0x000000021b00780c */ /* 0x040fe20004701670 */
[----:B------:R-:W-:Y:S01]  /*27e0*/  FMUL R12, R12, R2 ;  /* 0x000000020c0c7220 */ /* 0x000fe20000400000 */
[C---:B------:R-:W-:Y:S02]  /*27f0*/  ISETP.LT.OR P4, PT, R27.reuse, 0x1, !P2 ;  /* 0x000000011b00780c */ /* 0x040fe40005781670 */
[----:B------:R-:W-:-:S02]  /*2800*/  ISETP.LT.OR P2, PT, R27, 0x2, !P2 ;  /* 0x000000021b00780c */ /* 0x000fc40005741670 */
[----:B------:R-:W-:Y:S02]  /*2810*/  F2FP.SATFINITE.E4M3.F32.PACK_AB_MERGE_C R23, RZ, R23, RZ ;  /* 0x00000017ff17723e */ /* 0x000fe400048070ff */
[----:B------:R-:W-:Y:S02]  /*2820*/  F2FP.SATFINITE.E4M3.F32.PACK_AB_MERGE_C R5, RZ, R18, RZ ;  /* 0x00000012ff05723e */ /* 0x000fe400048070ff */
[----:B------:R-:W-:Y:S01]  /*2830*/  F2FP.SATFINITE.E4M3.F32.PACK_AB_MERGE_C R21, RZ, R21, RZ ;  /* 0x00000015ff15723e */ /* 0x000fe200048070ff */
[----:B------:R0:W-:Y:S01]  /*2840*/  @!P3 STG.E.U8 desc[UR20][R14.64], R23 ;  /* 0x000000170e00b986 */ /* 0x0001e2000c101114 */
[----:B------:R-:W-:-:S03]  /*2850*/  F2FP.SATFINITE.E4M3.F32.PACK_AB_MERGE_C R7, RZ, R12, RZ ;  /* 0x0000000cff07723e */ /* 0x000fc600048070ff */
[----:B------:R0:W-:Y:S04]  /*2860*/  @!P0 STG.E.U8 desc[UR20][R14.64+0x1], R5 ;  /* 0x000001050e008986 */ /* 0x0001e8000c101114 */
[----:B------:R0:W-:Y:S04]  /*2870*/  @!P4 STG.E.U8 desc[UR20][R16.64], R21 ;  /* 0x000000151000c986 */ /* 0x0001e8000c101114 */
[----:B------:R0:W-:Y:S02]  /*2880*/  @!P2 STG.E.U8 desc[UR20][R16.64+0x1], R7 ;  /* 0x000001071000a986 */ /* 0x0001e4000c101114 */
.L_x_41:
[----:B------:R-:W-:Y:S05]  /*2890*/  BSYNC B0 ;  /* 0x0000000000007941 */ /* 0x000fea0003800000 */
.L_x_31:
[----:B------:R-:W-:Y:S01]  /*28a0*/  ULDC UR6, c[0x0][0xc] ;  /* 0x0000030000067ab9 */ /* 0x000fe20000000800 */
[----:B------:R-:W-:Y:S01]  /*28b0*/  ULDC UR7, c[0x0][0x10] ;  /* 0x0000040000077ab9 */ /* 0x000fe20000000800 */
[----:B0-2---:R-:W0:Y:S01]  /*28c0*/  LDC R7, c[0x0][0x14] ;  /* 0x00000500ff077b82 */ /* 0x005e220000000800 */
[----:B------:R-:W-:Y:S01]  /*28d0*/  UIMAD.WIDE.U32 UR6, UR6, UR7, URZ ;  /* 0x00000007060672a5 */ /* 0x000fe2000f8e003f */
[----:B-1-3--:R-:W-:Y:S02]  /*28e0*/  IMAD.MOV.U32 R4, RZ, RZ, R0 ;  /* 0x000000ffff047224 */ /* 0x00afe400078e0000 */
[----:B----4-:R-:W-:Y:S02]  /*28f0*/  IMAD.MOV.U32 R5, RZ, RZ, R9 ;  /* 0x000000ffff057224 */ /* 0x010fe400078e0009 */
[----:B------:R-:W-:Y:S02]  /*2900*/  IMAD.MOV.U32 R19, RZ, RZ, -0x1 ;  /* 0xffffffffff137424 */ /* 0x000fe400078e00ff */
[----:B0-----:R-:W-:-:S04]  /*2910*/  IMAD.WIDE.U32 R4, R7, UR6, R4 ;  /* 0x0000000607047c25 */ /* 0x001fc8000f8e0004 */
[----:B------:R-:W-:Y:S01]  /*2920*/  IMAD R7, R7, UR7, RZ ;  /* 0x0000000707077c24 */ /* 0x000fe2000f8e02ff */
[----:B------:R-:W-:Y:S01]  /*2930*/  ULDC.64 UR6, c[0x0][0x650] ;  /* 0x0001940000067ab9 */ /* 0x000fe20000000a00 */
[----:B------:R-:W-:Y:S01]  /*2940*/  IMAD.MOV.U32 R0, RZ, RZ, R4 ;  /* 0x000000ffff007224 */ /* 0x000fe200078e0004 */
[----:B------:R-:W-:Y:S01]  /*2950*/  ISETP.GE.U32.AND P0, PT, R4, UR6, PT ;  /* 0x0000000604007c0c */ /* 0x000fe2000bf06070 */
[----:B------:R-:W-:Y:S01]  /*2960*/  IMAD.IADD R9, R5, 0x1, R7 ;  /* 0x0000000105097824 */ /* 0x000fe200078e0207 */
[----:B------:R-:W-:Y:S01]  /*2970*/  PRMT R5, RZ, 0x7610, R5 ;  /* 0x00007610ff057816 */ /* 0x000fe20000000005 */
[----:B------:R-:W-:-:S03]  /*2980*/  IMAD.MOV.U32 R7, RZ, RZ, -0x1 ;  /* 0xffffffffff077424 */ /* 0x000fc600078e00ff */
[----:B------:R-:W-:-:S13]  /*2990*/  ISETP.GE.U32.AND.EX P0, PT, R9, UR7, PT, P0 ;  /* 0x0000000709007c0c */ /* 0x000fda000bf06100 */
[----:B------:R-:W-:Y:S05]  /*29a0*/  @P0 BRA `(.L_x_42) ;  /* 0x0000000400640947 */ /* 0x000fea0003800000 */
[----:B------:R-:W0:Y:S01]  /*29b0*/  S2R R16, SR_CTAID.X ;  /* 0x0000000000107919 */ /* 0x000e220000002500 */
[----:B------:R-:W1:Y:S01]  /*29c0*/  LDC.64 R14, c[0x0][0x628] ;  /* 0x00018a00ff0e7b82 */ /* 0x000e620000000a00 */
[----:B------:R-:W-:Y:S01]  /*29d0*/  ULDC UR6, c[0x0][0x150] ;  /* 0x0000540000067ab9 */ /* 0x000fe20000000800 */
[----:B------:R-:W-:Y:S01]  /*29e0*/  IMAD.MOV.U32 R10, RZ, RZ, R0 ;  /* 0x000000ffff0a7224 */ /* 0x000fe200078e0000 */
[----:B------:R-:W2:Y:S01]  /*29f0*/  S2R R22, SR_CTAID.Y ;  /* 0x0000000000167919 */ /* 0x000ea20000002600 */
[----:B------:R-:W-:-:S04]  /*2a00*/  IMAD.MOV.U32 R11, RZ, RZ, R9 ;  /* 0x000000ffff0b7224 */ /* 0x000fc800078e0009 */
[----:B------:R-:W3:Y:S08]  /*2a10*/  LDC R23, c[0x0][0x144] ;  /* 0x00005100ff177b82 */ /* 0x000ef00000000800 */
[----:B------:R-:W4:Y:S08]  /*2a20*/  LDC R12, c[0x0][0x630] ;  /* 0x00018c00ff0c7b82 */ /* 0x000f300000000800 */
[----:B------:R-:W2:Y:S01]  /*2a30*/  LDC.64 R20, c[0x0][0x620] ;  /* 0x00018800ff147b82 */ /* 0x000ea20000000a00 */
[----:B-1----:R-:W-:-:S04]  /*2a40*/  ISETP.NE.U32.AND P0, PT, R14, RZ, PT ;  /* 0x000000ff0e00720c */ /* 0x002fc80003f05070 */
[----:B------:R-:W-:Y:S02]  /*2a50*/  ISETP.NE.AND.EX P0, PT, R15, RZ, PT, P0 ;  /* 0x000000ff0f00720c */ /* 0x000fe40003f05300 */
[----:B0-----:R-:W-:-:S05]  /*2a60*/  I2FP.F32.U32 R4, R16 ;  /* 0x0000001000047245 */ /* 0x001fca0000201000 */
[----:B------:R-:W-:-:S04]  /*2a70*/  FMUL R4, R4, UR6 ;  /* 0x0000000604047c20 */ /* 0x000fc80008400000 */
[----:B------:R0:W1:Y:S02]  /*2a80*/  F2I.U32.TRUNC.NTZ R18, R4 ;  /* 0x0000000400127305 */ /* 0x000064000020f000 */
[----:B---34-:R-:W-:Y:S05]  /*2a90*/  @!P0 BRA `(.L_x_43) ;  /* 0x0000000000288947 */ /* 0x018fea0003800000 */
[----:B------:R-:W3:Y:S02]  /*2aa0*/  LDC R5, c[0x0][0x634] ;  /* 0x00018d00ff057b82 */ /* 0x000ee40000000800 */
[----:B---3--:R-:W-:-:S05]  /*2ab0*/  IADD3 R11, P0, R0, R5, RZ ;  /* 0x00000005000b7210 */ /* 0x008fca0007f1e0ff */
[----:B------:R-:W-:-:S04]  /*2ac0*/  IMAD.X R17, RZ, RZ, R9, P0 ;  /* 0x000000ffff117224 */ /* 0x000fc800000e0609 */
[----:B0-----:R-:W-:-:S04]  /*2ad0*/  IMAD.WIDE.U32 R4, R17, R14, RZ ;  /* 0x0000000e11047225 */ /* 0x001fc800078e00ff */
[----:B-----5:R-:W-:-:S04]  /*2ae0*/  IMAD.WIDE.U32 R6, P0, R11, R15, R4 ;  /* 0x0000000f0b067225 */ /* 0x020fc80007800004 */
[----:B------:R-:W-:-:S04]  /*2af0*/  IMAD.WIDE.U32 R4, R11, R14, RZ ;  /* 0x0000000e0b047225 */ /* 0x000fc800078e00ff */
[----:B------:R-:W-:Y:S01]  /*2b00*/  IMAD.X R11, RZ, RZ, RZ, P0 ;  /* 0x000000ffff0b7224 */ /* 0x000fe200000e06ff */
[----:B------:R-:W-:Y:S01]  /*2b10*/  IADD3 RZ, P0, R5, R6, RZ ;  /* 0x0000000605ff7210 */ /* 0x000fe20007f1e0ff */
[----:B------:R-:W-:-:S04]  /*2b20*/  IMAD.MOV.U32 R10, RZ, RZ, R7 ;  /* 0x000000ffff0a7224 */ /* 0x000fc800078e0007 */
[----:B------:R-:W-:-:S08]  /*2b30*/  IMAD.WIDE.U32.X R10, R17, R15, R10, P0 ;  /* 0x0000000f110a7225 */ /* 0x000fd000000e040a */
.L_x_43:
[-CC-:B------:R-:W-:Y:S01]  /*2b40*/  SHF.R.U64 R19, R10, R12.reuse, R11.reuse ;  /* 0x0000000c0a137219 */ /* 0x180fe2000000120b */
[----:B------:R-:W3:Y:S01]  /*2b50*/  LDC.64 R28, c[0x0][0x640] ;  /* 0x00019000ff1c7b82 */ /* 0x000ee20000000a00 */
[----:B0-----:R-:W-:Y:S01]  /*2b60*/  SHF.R.U32.HI R4, RZ, R12, R11 ;  /* 0x0000000cff047219 */ /* 0x001fe2000001160b */
[----:B-1----:R-:W-:Y:S01]  /*2b70*/  IMAD.MOV R18, RZ, RZ, -R18 ;  /* 0x000000ffff127224 */ /* 0x002fe200078e0a12 */
[----:B------:R-:W-:Y:S01]  /*2b80*/  IADD3 R7, P0, RZ, -R19, RZ ;  /* 0x80000013ff077210 */ /* 0x000fe20007f1e0ff */
[----:B------:R-:W-:Y:S01]  /*2b90*/  ULDC UR6, c[0x0][0x154] ;  /* 0x0000550000067ab9 */ /* 0x000fe20000000800 */
[----:B------:R-:W-:Y:S02]  /*2ba0*/  IMAD.MOV.U32 R11, RZ, RZ, 0x1 ;  /* 0x00000001ff0b7424 */ /* 0x000fe400078e00ff */
[----:B------:R-:W-:Y:S01]  /*2bb0*/  IMAD R23, R23, R18, R16 ;  /* 0x0000001217177224 */ /* 0x000fe200078e0210 */
[----:B------:R-:W0:Y:S01]  /*2bc0*/  LDC R10, c[0x0][0x618] ;  /* 0x00018600ff0a7b82 */ /* 0x000e220000000800 */
[----:B------:R-:W-:-:S02]  /*2bd0*/  IMAD.X R5, RZ, RZ, ~R4, P0 ;  /* 0x000000ffff057224 */ /* 0x000fc400000e0e04 */
[----:B------:R-:W-:Y:S02]  /*2be0*/  IMAD.MOV.U32 R4, RZ, RZ, R0 ;  /* 0x000000ffff047224 */ /* 0x000fe400078e0000 */
[-C--:B--2--5:R-:W-:Y:S02]  /*2bf0*/  IMAD R6, R5, R20.reuse, RZ ;  /* 0x0000001405067224 */ /* 0x0a4fe400078e02ff */
[----:B------:R-:W-:Y:S01]  /*2c00*/  IMAD.MOV.U32 R5, RZ, RZ, R9 ;  /* 0x000000ffff057224 */ /* 0x000fe200078e0009 */
[----:B------:R-:W1:Y:S01]  /*2c10*/  LDC R24, c[0x0][0x608] ;  /* 0x00018200ff187b82 */ /* 0x000e620000000800 */
[----:B------:R-:W-:-:S04]  /*2c20*/  IMAD.WIDE.U32 R4, R7, R20, R4 ;  /* 0x0000001407047225 */ /* 0x000fc800078e0004 */
[----:B------:R-:W-:-:S03]  /*2c30*/  IMAD R7, R7, R21, R6 ;  /* 0x0000001507077224 */ /* 0x000fc600078e0206 */
[----:B------:R-:W2:Y:S01]  /*2c40*/  LDC R26, c[0x0][0x658] ;  /* 0x00019600ff1a7b82 */ /* 0x000ea20000000800 */
[----:B------:R-:W-:Y:S01]  /*2c50*/  I2FP.F32.U32 R6, R22 ;  /* 0x0000001600067245 */ /* 0x000fe20000201000 */
[----:B------:R-:W-:Y:S01]  /*2c60*/  IMAD.IADD R5, R5, 0x1, R7 ;  /* 0x0000000105057824 */ /* 0x000fe200078e0207 */
[----:B---3--:R-:W-:Y:S01]  /*2c70*/  ISETP.NE.U32.AND P0, PT, R28, RZ, PT ;  /* 0x000000ff1c00720c */ /* 0x008fe20003f05070 */
[----:B------:R-:W-:Y:S02]  /*2c80*/  IMAD.MOV.U32 R7, RZ, RZ, -0x1 ;  /* 0xffffffffff077424 */ /* 0x000fe400078e00ff */
[----:B------:R-:W-:Y:S02]  /*2c90*/  FMUL R6, R6, UR6 ;  /* 0x0000000606067c20 */ /* 0x000fe40008400000 */
[----:B------:R-:W3:Y:S01]  /*2ca0*/  LDC R21, c[0x0][0x148] ;  /* 0x00005200ff157b82 */ /* 0x000ee20000000800 */
[----:B0-----:R-:W-:Y:S01]  /*2cb0*/  SHF.R.U64 R14, R4, R10, R5 ;  /* 0x0000000a040e7219 */ /* 0x001fe20000001205 */
[----:B------:R0:W4:Y:S01]  /*2cc0*/  F2I.U32.TRUNC.NTZ R17, R6 ;  /* 0x0000000600117305 */ /* 0x000122000020f000 */
[----:B------:R-:W-:-:S02]  /*2cd0*/  ISETP.NE.AND.EX P0, PT, R29, RZ, PT, P0 ;  /* 0x000000ff1d00720c */ /* 0x000fc40003f05300 */
[----:B------:R-:W-:-:S03]  /*2ce0*/  SHF.R.U32.HI R5, RZ, R10, R5 ;  /* 0x0000000aff057219 */ /* 0x000fc60000011605 */
[----:B------:R-:W0:Y:S01]  /*2cf0*/  LDC R18, c[0x0][0x600] ;  /* 0x00018000ff127b82 */ /* 0x000e220000000800 */
[-CC-:B-1----:R-:W-:Y:S02]  /*2d00*/  SHF.R.U64 R12, R14, R24.reuse, R5.reuse ;  /* 0x000000180e0c7219 */ /* 0x182fe40000001205 */
[----:B------:R-:W-:-:S05]  /*2d10*/  SHF.R.U32.HI R5, RZ, R24, R5 ;  /* 0x00000018ff057219 */ /* 0x000fca0000011605 */
[----:B------:R-:W1:Y:S01]  /*2d20*/  LDC R20, c[0x0][0x648] ;  /* 0x00019200ff147b82 */ /* 0x000e620000000800 */
[-CC-:B--2---:R-:W-:Y:S02]  /*2d30*/  SHF.R.U64 R16, R12, R26.reuse, R5.reuse ;  /* 0x0000001a0c107219 */ /* 0x184fe40000001205 */
[-C--:B------:R-:W-:Y:S02]  /*2d40*/  SHF.L.U32 R7, R7, R26.reuse, RZ ;  /* 0x0000001a07077219 */ /* 0x080fe400000006ff */
[-C--:B------:R-:W-:Y:S01]  /*2d50*/  SHF.R.U32.HI R5, RZ, R26.reuse, R5 ;  /* 0x0000001aff057219 */ /* 0x080fe20000011605 */
[----:B------:R-:W-:Y:S01]  /*2d60*/  IMAD.MOV.U32 R4, RZ, RZ, R16 ;  /* 0x000000ffff047224 */ /* 0x000fe200078e0010 */
[----:B------:R-:W-:Y:S01]  /*2d70*/  SHF.L.U32 R26, R11, R26, RZ ;  /* 0x0000001a0b1a7219 */ /* 0x000fe200000006ff */
[----:B------:R-:W2:Y:S01]  /*2d80*/  LDC R27, c[0x0][0x638] ;  /* 0x00018e00ff1b7b82 */ /* 0x000ea20000000800 */
[----:B------:R-:W-:-:S07]  /*2d90*/  LOP3.LUT R25, RZ, R7, RZ, 0x33, !PT ;  /* 0x00000007ff197212 */ /* 0x000fce00078e33ff */
[----:B------:R-:W0:Y:S01]  /*2da0*/  LDC R30, c[0x0][0x610] ;  /* 0x00018400ff1e7b82 */ /* 0x000e220000000800 */
[----:B----4-:R-:W-:Y:S05]  /*2db0*/  @!P0 BRA `(.L_x_44) ;  /* 0x0000000000288947 */ /* 0x010fea0003800000 */
[----:B------:R-:W4:Y:S02]  /*2dc0*/  LDC R11, c[0x0][0x64c] ;  /* 0x00019300ff0b7b82 */ /* 0x000f240000000800 */
[----:B----4-:R-:W-:-:S05]  /*2dd0*/  IADD3 R11, P0, R16, R11, RZ ;  /* 0x0000000b100b7210 */ /* 0x010fca0007f1e0ff */
[----:B------:R-:W-:-:S04]  /*2de0*/  IMAD.X R15, RZ, RZ, R5, P0 ;  /* 0x000000ffff0f7224 */ /* 0x000fc800000e0605 */
[----:B------:R-:W-:-:S04]  /*2df0*/  IMAD.WIDE.U32 R4, R15, R28, RZ ;  /* 0x0000001c0f047225 */ /* 0x000fc800078e00ff */
[----:B0-----:R-:W-:-:S04]  /*2e00*/  IMAD.WIDE.U32 R6, P0, R11, R29, R4 ;  /* 0x0000001d0b067225 */ /* 0x001fc80007800004 */
[----:B------:R-:W-:-:S04]  /*2e10*/  IMAD.WIDE.U32 R4, R11, R28, RZ ;  /* 0x0000001c0b047225 */ /* 0x000fc800078e00ff */
[----:B------:R-:W-:Y:S01]  /*2e20*/  IMAD.X R11, RZ, RZ, RZ, P0 ;  /* 0x000000ffff0b7224 */ /* 0x000fe200000e06ff */
[----:B------:R-:W-:Y:S01]  /*2e30*/  IADD3 RZ, P0, R5, R6, RZ ;  /* 0x0000000605ff7210 */ /* 0x000fe20007f1e0ff */
[----:B------:R-:W-:-:S04]  /*2e40*/  IMAD.MOV.U32 R10, RZ, RZ, R7 ;  /* 0x000000ffff0a7224 */ /* 0x000fc800078e0007 */
[----:B------:R-:W-:-:S08]  /*2e50*/  IMAD.WIDE.U32.X R4, R15, R29, R10, P0 ;  /* 0x0000001d0f047225 */ /* 0x000fd000000e040a */
.L_x_44:
[----:B-1----:R-:W-:Y:S01]  /*2e60*/  SHF.R.U64 R4, R4, R20, R5 ;  /* 0x0000001404047219 */ /* 0x002fe20000001205 */
[----:B0-----:R-:W-:Y:S01]  /*2e70*/  VIADD R11, R18, 0xffffffff ;  /* 0xffffffff120b7836 */ /* 0x001fe20000000000 */
[----:B------:R-:W-:Y:S01]  /*2e80*/  LOP3.LUT R7, R12, R25, RZ, 0xc0, !PT ;  /* 0x000000190c077212 */ /* 0x000fe200078ec0ff */
[----:B------:R-:W-:Y:S02]  /*2e90*/  IMAD.MOV R17, RZ, RZ, -R17 ;  /* 0x000000ffff117224 */ /* 0x000fe400078e0a11 */
[----:B------:R-:W-:Y:S01]  /*2ea0*/  IMAD.MOV R5, RZ, RZ, -R4 ;  /* 0x000000ffff057224 */ /* 0x000fe200078e0a04 */
[----:B------:R-:W-:Y:S01]  /*2eb0*/  LOP3.LUT R11, R14, R11, RZ, 0xc0, !PT ;  /* 0x0000000b0e0b7212 */ /* 0x000fe200078ec0ff */
[----:B------:R-:W-:Y:S02]  /*2ec0*/  IMAD R20, R26, R4, R7 ;  /* 0x000000041a147224 */ /* 0x000fe400078e0207 */
[----:B---3--:R-:W-:Y:S02]  /*2ed0*/  @P1 IMAD R23, R21, R17, R22 ;  /* 0x0000001115171224 */ /* 0x008fe400078e0216 */
[----:B--2---:R-:W-:-:S02]  /*2ee0*/  IMAD R4, R5, R27, R16 ;  /* 0x0000001b05047224 */ /* 0x004fc400078e0210 */
[----:B------:R-:W-:Y:S02]  /*2ef0*/  IMAD R20, R20, R30, R23 ;  /* 0x0000001e14147224 */ /* 0x000fe400078e0217 */
[----:B------:R-:W-:Y:S02]  /*2f00*/  IMAD R11, R4, R18, R11 ;  /* 0x00000012040b7224 */ /* 0x000fe400078e020b */
[----:B------:R-:W-:-:S03]  /*2f10*/  IMAD.MOV.U32 R5, RZ, RZ, 0x1 ;  /* 0x00000001ff057424 */ /* 0x000fc600078e00ff */
[----:B------:R-:W-:Y:S02]  /*2f20*/  SEL R7, R11, R20, !P1 ;  /* 0x000000140b077207 */ /* 0x000fe40004800000 */
[----:B------:R-:W-:-:S07]  /*2f30*/  SEL R20, R20, R11, !P1 ;  /* 0x0000000b14147207 */ /* 0x000fce0004800000 */
.L_x_42:
[----:B------:R-:W-:Y:S01]  /*2f40*/  LOP3.LUT P0, RZ, R5, 0xff, RZ, 0xc0, !PT ;  /* 0x000000ff05ff7812 */ /* 0x000fe2000780c0ff */
[----:B------:R-:W-:-:S12]  /*2f50*/  IMAD.MOV.U32 R10, RZ, RZ, R20 ;  /* 0x000000ffff0a7224 */ /* 0x000fd800078e0014 */
[----:B------:R-:W-:Y:S05]  /*2f60*/  @P0 BRA `(.L_x_45) ;  /* 0xffffffe000100947 */ /* 0x000fea000383ffff */
[----:B------:R-:W-:Y:S05]  /*2f70*/  EXIT ;  /* 0x000000000000794d */ /* 0x000fea0003800000 */
.L_x_3:
[----:B0-----:R-:W-:Y:S01]  /*2f80*/  ULDC.64 UR4, c[0x0][0x650] ;  /* 0x0001940000047ab9 */ /* 0x001fe20000000a00 */
        /* <DEDUP_REMOVED lines=25> */
.L_x_47:
[-CC-:B------:R-:W-:Y:S01]  /*3120*/  SHF.R.U64 R14, R14, R12.reuse, R15.reuse ;  /* 0x0000000c0e0e7219 */ /* 0x180fe2000000120f */
[----:B------:R-:W0:Y:S01]  /*3130*/  LDC.64 R24, c[0x0][0x640] ;  /* 0x00019000ff187b82 */ /* 0x000e220000000a00 */
[----:B------:R-:W-:Y:S01]  /*3140*/  SHF.R.U32.HI R5, RZ, R12, R15 ;  /* 0x0000000cff057219 */ /* 0x000fe2000001160f */
[----:B------:R-:W-:Y:S01]  /*3150*/  IMAD.MOV.U32 R6, RZ, RZ, R0 ;  /* 0x000000ffff067224 */ /* 0x000fe200078e0000 */
[----:B------:R-:W-:Y:S01]  /*3160*/  IADD3 R11, P0, RZ, -R14, RZ ;  /* 0x8000000eff0b7210 */ /* 0x000fe20007f1e0ff */
[----:B------:R-:W-:Y:S01]  /*3170*/  IMAD.MOV.U32 R7, RZ, RZ, R9 ;  /* 0x000000ffff077224 */ /* 0x000fe200078e0009 */
[----:B------:R-:W-:Y:S01]  /*3180*/  I2FP.F32.U32 R10, R4 ;  /* 0x00000004000a7245 */ /* 0x000fe20000201000 */
[----:B------:R-:W-:Y:S02]  /*3190*/  ULDC UR4, c[0x0][0x150] ;  /* 0x0000540000047ab9 */ /* 0x000fe40000000800 */
[----:B------:R-:W1:Y:S01]  /*31a0*/  LDC R16, c[0x0][0x618] ;  /* 0x00018600ff107b82 */ /* 0x000e620000000800 */
[----:B------:R-:W-:-:S02]  /*31b0*/  IMAD.X R5, RZ, RZ, ~R5, P0 ;  /* 0x000000ffff057224 */ /* 0x000fc400000e0e05 */
[----:B------:R-:W-:Y:S01]  /*31c0*/  FMUL R15, R10, UR4 ;  /* 0x000000040a0f7c20 */ /* 0x000fe20008400000 */
[----:B------:R-:W-:Y:S01]  /*31d0*/  IMAD.WIDE.U32 R6, R11, R20, R6 ;  /* 0x000000140b067225 */ /* 0x000fe200078e0006 */
[----:B------:R-:W-:-:S03]  /*31e0*/  ULDC UR4, c[0x0][0x154] ;  /* 0x0000550000047ab9 */ /* 0x000fc60000000800 */
[----:B------:R-:W-:Y:S01]  /*31f0*/  IMAD R10, R5, R20, RZ ;  /* 0x00000014050a7224 */ /* 0x000fe200078e02ff */
[----:B------:R-:W2:Y:S01]  /*3200*/  LDC R17, c[0x0][0x144] ;  /* 0x00005100ff117b82 */ /* 0x000ea20000000800 */
[----:B------:R-:W3:Y:S02]  /*3210*/  F2I.U32.TRUNC.NTZ R15, R15 ;  /* 0x0000000f000f7305 */ /* 0x000ee4000020f000 */
[----:B------:R-:W-:Y:S02]  /*3220*/  IMAD R5, R11, R21, R10 ;  /* 0x000000150b057224 */ /* 0x000fe400078e020a */
[----:B------:R-:W-:Y:S02]  /*3230*/  IMAD.MOV.U32 R10, RZ, RZ, -0x1 ;  /* 0xffffffffff0a7424 */ /* 0x000fe400078e00ff */
[----:B------:R-:W-:Y:S01]  /*3240*/  IMAD.IADD R5, R7, 0x1, R5 ;  /* 0x0000000107057824 */ /* 0x000fe200078e0205 */
[----:B------:R-:W4:Y:S01]  /*3250*/  LDC R20, c[0x0][0x608] ;  /* 0x00018200ff147b82 */ /* 0x000f220000000800 */
[----:B------:R-:W-:-:S02]  /*3260*/  I2FP.F32.U32 R7, R3 ;  /* 0x0000000300077245 */ /* 0x000fc40000201000 */
[----:B0-----:R-:W-:-:S03]  /*3270*/  ISETP.NE.U32.AND P0, PT, R24, RZ, PT ;  /* 0x000000ff1800720c */ /* 0x001fc60003f05070 */
[----:B------:R-:W-:Y:S01]  /*3280*/  FMUL R7, R7, UR4 ;  /* 0x0000000407077c20 */ /* 0x000fe20008400000 */
[----:B------:R-:W-:Y:S01]  /*3290*/  ISETP.NE.AND.EX P0, PT, R25, RZ, PT, P0 ;  /* 0x000000ff1900720c */ /* 0x000fe20003f05300 */
[----:B------:R-:W0:Y:S01]  /*32a0*/  LDC R11, c[0x0][0x658] ;  /* 0x00019600ff0b7b82 */ /* 0x000e220000000800 */
[-C--:B-1----:R-:W-:Y:S01]  /*32b0*/  SHF.R.U64 R12, R6, R16.reuse, R5 ;  /* 0x00000010060c7219 */ /* 0x082fe20000001205 */
[----:B---3--:R-:W-:Y:S01]  /*32c0*/  IMAD.MOV R6, RZ, RZ, -R15 ;  /* 0x000000ffff067224 */ /* 0x008fe200078e0a0f */
[----:B------:R-:W-:Y:S02]  /*32d0*/  SHF.R.U32.HI R5, RZ, R16, R5 ;  /* 0x00000010ff057219 */ /* 0x000fe40000011605 */
[----:B------:R1:W3:Y:S03]  /*32e0*/  F2I.U32.TRUNC.NTZ R16, R7 ;  /* 0x0000000700107305 */ /* 0x0002e6000020f000 */
[----:B------:R-:W1:Y:S01]  /*32f0*/  LDC R18, c[0x0][0x148] ;  /* 0x00005200ff127b82 */ /* 0x000e620000000800 */
[----:B--2---:R-:W-:-:S02]  /*3300*/  IMAD R23, R17, R6, R4 ;  /* 0x0000000611177224 */ /* 0x004fc400078e0204 */
[----:B------:R-:W-:-:S05]  /*3310*/  IMAD.MOV.U32 R6, RZ, RZ, 0x1 ;  /* 0x00000001ff067424 */ /* 0x000fca00078e00ff */
[----:B------:R-:W2:Y:S01]  /*3320*/  LDC R21, c[0x0][0x600] ;  /* 0x00018000ff157b82 */ /* 0x000ea20000000800 */
[-CC-:B----4-:R-:W-:Y:S02]  /*3330*/  SHF.R.U64 R17, R12, R20.reuse, R5.reuse ;  /* 0x000000140c117219 */ /* 0x190fe40000001205 */
[----:B------:R-:W-:-:S05]  /*3340*/  SHF.R.U32.HI R4, RZ, R20, R5 ;  /* 0x00000014ff047219 */ /* 0x000fca0000011605 */
[----:B------:R-:W4:Y:S01]  /*3350*/  LDC R22, c[0x0][0x648] ;  /* 0x00019200ff167b82 */ /* 0x000f220000000800 */
[-CC-:B0-----:R-:W-:Y:S02]  /*3360*/  SHF.R.U64 R19, R17, R11.reuse, R4.reuse ;  /* 0x0000000b11137219 */ /* 0x181fe40000001204 */
[-C--:B------:R-:W-:Y:S02]  /*3370*/  SHF.L.U32 R10, R10, R11.reuse, RZ ;  /* 0x0000000b0a0a7219 */ /* 0x080fe400000006ff */
[-C--:B------:R-:W-:Y:S01]  /*3380*/  SHF.R.U32.HI R5, RZ, R11.reuse, R4 ;  /* 0x0000000bff057219 */ /* 0x080fe20000011604 */
[----:B------:R-:W-:Y:S01]  /*3390*/  IMAD.MOV.U32 R4, RZ, RZ, R19 ;  /* 0x000000ffff047224 */ /* 0x000fe200078e0013 */
[----:B------:R-:W-:Y:S01]  /*33a0*/  SHF.L.U32 R20, R6, R11, RZ ;  /* 0x0000000b06147219 */ /* 0x000fe200000006ff */
[----:B------:R-:W0:Y:S01]  /*33b0*/  LDC R26, c[0x0][0x638] ;  /* 0x00018e00ff1a7b82 */ /* 0x000e220000000800 */
[----:B------:R-:W-:-:S07]  /*33c0*/  LOP3.LUT R28, RZ, R10, RZ, 0x33, !PT ;  /* 0x0000000aff1c7212 */ /* 0x000fce00078e33ff */
[----:B------:R-:W0:Y:S01]  /*33d0*/  LDC R27, c[0x0][0x610] ;  /* 0x00018400ff1b7b82 */ /* 0x000e220000000800 */
[----:B-1-3--:R-:W-:Y:S05]  /*33e0*/  @!P0 BRA `(.L_x_48) ;  /* 0x0000000000288947 */ /* 0x00afea0003800000 */
[----:B------:R-:W1:Y:S02]  /*33f0*/  LDC R4, c[0x0][0x64c] ;  /* 0x00019300ff047b82 */ /* 0x000e640000000800 */
[----:B-1----:R-:W-:-:S05]  /*3400*/  IADD3 R11, P0, R19, R4, RZ ;  /* 0x00000004130b7210 */ /* 0x002fca0007f1e0ff */
        /* <DEDUP_REMOVED lines=8> */
.L_x_48:
[----:B----4-:R-:W-:Y:S01]  /*3490*/  SHF.R.U64 R5, R4, R22, R5 ;  /* 0x0000001604057219 */ /* 0x010fe20000001205 */
        /* <DEDUP_REMOVED lines=9> */
[----:B------:R-:W-:Y:S02]  /*3530*/  IMAD R4, R3, R21, R12 ;  /* 0x0000001503047224 */ /* 0x000fe400078e020c */
[----:B------:R-:W-:Y:S02]  /*3540*/  IMAD.MOV.U32 R7, RZ, RZ, 0x1 ;  /* 0x00000001ff077424 */ /* 0x000fe400078e00ff */
[----:B------:R-:W-:Y:S01]  /*3550*/  IMAD.MOV.U32 R6, RZ, RZ, R14 ;  /* 0x000000ffff067224 */ /* 0x000fe200078e000e */
[----:B------:R-:W-:Y:S02]  /*3560*/  SEL R18, R4, R17, !P1 ;  /* 0x0000001104127207 */ /* 0x000fe40004800000 */
[----:B------:R-:W-:-:S07]  /*3570*/  SEL R17, R17, R4, !P1 ;  /* 0x0000000411117207 */ /* 0x000fce0004800000 */
.L_x_46:
[----:B------:R-:W-:-:S08]  /*3580*/  NOP ;  /* 0x0000000000007918 */ /* 0x000fd00000000000 */
[----:B------:R-:W0:-:S00]  /*3590*/  USETMAXREG.DEALLOC.CTAPOOL 0x28 ;  /* 0x00000028000079c8 */ /* 0x000e0000080e0500 */
[----:B0-----:R-:W-:-:S13]  /*35a0*/  ISETP.NE.AND P0, PT, R2, RZ, PT ;  /* 0x000000ff0200720c */ /* 0x001fda0003f05270 */
[----:B------:R-:W-:Y:S05]  /*35b0*/  @P0 EXIT ;  /* 0x000000000000094d */ /* 0x000fea0003800000 */
[----:B------:R-:W-:Y:S01]  /*35c0*/  LOP3.LUT P0, RZ, R7, 0xff, RZ, 0xc0, !PT ;  /* 0x000000ff07ff7812 */ /* 0x000fe2000780c0ff */
[----:B------:R-:W-:Y:S02]  /*35d0*/  IMAD.MOV.U32 R12, RZ, RZ, 0x1 ;  /* 0x00000001ff0c7424 */ /* 0x000fe400078e00ff */
[----:B------:R-:W-:-:S10]  /*35e0*/  IMAD.MOV.U32 R16, RZ, RZ, RZ ;  /* 0x000000ffff107224 */ /* 0x000fd400078e00ff */
[----:B------:R-:W-:Y:S05]  /*35f0*/  @!P0 BRA `(.L_x_49) ;  /* 0x0000000c00648947 */ /* 0x000fea0003800000 */
[----:B------:R-:W0:Y:S01]  /*3600*/  LDC R2, c[0x0][0x28c] ;  /* 0x0000a300ff027b82 */ /* 0x000e220000000800 */
[----:B------:R-:W-:Y:S01]  /*3610*/  ULDC UR5, c[0x0][0x658] ;  /* 0x0001960000057ab9 */ /* 0x000fe20000000800 */
[----:B------:R-:W-:Y:S01]  /*3620*/  UMOV UR7, 0xffffffff ;  /* 0xffffffff00077882 */ /* 0x000fe20000000000 */
[----:B------:R-:W-:Y:S01]  /*3630*/  ULDC UR6, c[0x0][0xc] ;  /* 0x0000030000067ab9 */ /* 0x000fe20000000800 */
[----:B------:R-:W-:Y:S01]  /*3640*/  USHF.L.U32 UR9, UR7, UR5, URZ ;  /* 0x0000000507097299 */ /* 0x000fe2000800063f */
[C---:B------:R-:W-:Y:S01]  /*3650*/  LOP3.LUT P3, RZ, R13.reuse, 0x7f, RZ, 0xc0, !PT ;  /* 0x0000007f0dff7812 */ /* 0x040fe2000786c0ff */
[----:B------:R-:W-:Y:S01]  /*3660*/  UMOV UR8, 0x1 ;  /* 0x0000000100087882 */ /* 0x000fe20000000000 */
[----:B------:R-:W-:Y:S01]  /*3670*/  ULDC UR7, c[0x0][0x10] ;  /* 0x0000040000077ab9 */ /* 0x000fe20000000800 */
[----:B------:R-:W-:Y:S01]  /*3680*/  LOP3.LUT P0, RZ, R13, 0x1f, RZ, 0xc0, !PT ;  /* 0x0000001f0dff7812 */ /* 0x000fe2000780c0ff */
[----:B------:R-:W-:Y:S01]  /*3690*/  UIMAD.WIDE.U32 UR6, UR6, UR7, URZ ;  /* 0x00000007060672a5 */ /* 0x000fe2000f8e003f */
[----:B------:R-:W-:Y:S01]  /*36a0*/  BSSY B0, `(.L_x_49) ;  /* 0x00000ce000007945 */ /* 0x000fe20003800000 */
[----:B------:R-:W-:Y:S01]  /*36b0*/  USHF.L.U32 UR5, UR8, UR5, URZ ;  /* 0x0000000508057299 */ /* 0x000fe2000800063f */
[----:B------:R-:W-:Y:S01]  /*36c0*/  IMAD.MOV.U32 R14, RZ, RZ, 0x1 ;  /* 0x00000001ff0e7424 */ /* 0x000fe200078e00ff */
[----:B------:R-:W-:Y:S01]  /*36d0*/  LOP3.LUT R15, R8, 0x2, RZ, 0xfc, !PT ;  /* 0x00000002080f7812 */ /* 0x000fe200078efcff */
[----:B------:R-:W-:Y:S01]  /*36e0*/  ULDC UR8, c[0x0][0x14] ;  /* 0x0000050000087ab9 */ /* 0x000fe20000000800 */
[----:B------:R-:W-:Y:S01]  /*36f0*/  PLOP3.LUT P0, PT, P0, P3, PT, 0x8a, 0x0 ;  /* 0x000000000000781c */ /* 0x000fe20000707172 */
[----:B------:R-:W-:Y:S01]  /*3700*/  UIMAD.WIDE.U32 UR30, UR6, UR8, URZ ;  /* 0x00000008061e72a5 */ /* 0x000fe2000f8e003f */
[----:B------:R-:W-:Y:S01]  /*3710*/  IMAD.MOV.U32 R12, RZ, RZ, 0x1 ;  /* 0x00000001ff0c7424 */ /* 0x000fe200078e00ff */
[----:B------:R-:W-:Y:S01]  /*3720*/  UIMAD UR7, UR7, UR8, URZ ;  /* 0x00000008070772a4 */ /* 0x000fe2000f8e023f */
[----:B------:R-:W-:Y:S01]  /*3730*/  IMAD.MOV.U32 R16, RZ, RZ, RZ ;  /* 0x000000ffff107224 */ /* 0x000fe200078e00ff */
[----:B------:R-:W-:Y:S01]  /*3740*/  ULDC UR4, c[0x0][0x600] ;  /* 0x0001800000047ab9 */ /* 0x000fe20000000800 */
[----:B------:R-:W-:-:S02]  /*3750*/  ULOP3.LUT UR6, URZ, UR9, URZ, 0x33, !UPT ;  /* 0x000000093f067292 */ /* 0x000fc4000f8e333f */
[----:B------:R-:W-:Y:S01]  /*3760*/  UIADD3 UR4, UR4, -0x1, URZ ;  /* 0xffffffff04047890 */ /* 0x000fe2000fffe03f */
[----:B0-----:R-:W-:Y:S01]  /*3770*/  VIADD R2, R2, 0xff ;  /* 0x000000ff02027836 */ /* 0x001fe20000000000 */
[----:B------:R-:W-:Y:S01]  /*3780*/  UIADD3 UR7, UR31, UR7, URZ ;  /* 0x000000071f077290 */ /* 0x000fe2000fffe03f */
[----:B------:R-:W-:-:S03]  /*3790*/  ULDC.64 UR38, c[0x0][0x198] ;  /* 0x0000660000267ab9 */ /* 0x000fc60000000a00 */
[----:B------:R-:W-:-:S04]  /*37a0*/  SHF.R.S32.HI R3, RZ, 0x1f, R2 ;  /* 0x0000001fff037819 */ /* 0x000fc80000011402 */
[----:B------:R-:W-:-:S04]  /*37b0*/  LEA.HI R3, R3, R2, RZ, 0x8 ;  /* 0x0000000203037211 */ /* 0x000fc800078f40ff */
[----:B------:R-:W-:-:S05]  /*37c0*/  SHF.R.S32.HI R11, RZ, 0x8, R3 ;  /* 0x00000008ff0b7819 */ /* 0x000fca0000011403 */
[----:B------:R-:W-:-:S07]  /*37d0*/  VIADD R10, R11, 0x1 ;  /* 0x000000010b0a7836 */ /* 0x000fce0000000000 */
.L_x_61:
[----:B------:R-:W-:-:S03]  /*37e0*/  UMOV UR8, 0xffffffff ;  /* 0xffffffff00087882 */ /* 0x000fc60000000000 */
[----:B------:R-:W-:Y:S05]  /*37f0*/  BRA.DIV UR8, `(.L_x_50) ;  /* 0x00000012081c7947 */ /* 0x000fea000b800000 */
[----:B------:R-:W-:-:S13]  /*3800*/  ELECT P2, URZ, PT ;  /* 0x00000000003f782f */ /* 0x000fda0003840000 */
.L_x_74:
[----:B------:R-:W0:Y:S01]  /*3810*/  LDC R2, c[0x0][0x28c] ;  /* 0x0000a300ff027b82 */ /* 0x000e220000000800 */
[----:B------:R-:W-:Y:S01]  /*3820*/  BSSY B1, `(.L_x_51) ;  /* 0x0000043000017945 */ /* 0x000fe20003800000 */
[----:B0-----:R-:W-:-:S13]  /*3830*/  ISETP.LT.OR P2, PT, R2, 0x1, !P2 ;  /* 0x000000010200780c */ /* 0x001fda0005741670 */
[----:B------:R-:W-:Y:S05]  /*3840*/  @P2 BRA `(.L_x_52) ;  /* 0x0000000400002947 */ /* 0x000fea0003800000 */
[----:B------:R-:W-:Y:S02]  /*3850*/  IMAD.SHL.U32 R17, R17, 0x80, RZ ;  /* 0x0000008011117824 */ /* 0x000fe400078e00ff */
[----:B------:R-:W-:Y:S02]  /*3860*/  IMAD.SHL.U32 R13, R18, 0x8, RZ ;  /* 0x00000008120d7824 */ /* 0x000fe400078e00ff */
[----:B------:R-:W-:Y:S02]  /*3870*/  IMAD.MOV.U32 R20, RZ, RZ, RZ ;  /* 0x000000ffff147224 */ /* 0x000fe400078e00ff */
[----:B------:R-:W-:Y:S02]  /*3880*/  IMAD.MOV.U32 R2, RZ, RZ, R10 ;  /* 0x000000ffff027224 */ /* 0x000fe400078e000a */
[----:B------:R-:W-:Y:S02]  /*3890*/  IMAD.MOV.U32 R3, RZ, RZ, R12 ;  /* 0x000000ffff037224 */ /* 0x000fe400078e000c */
[----:B------:R-:W-:-:S07]  /*38a0*/  IMAD.MOV.U32 R4, RZ, RZ, R16 ;  /* 0x000000ffff047224 */ /* 0x000fce00078e0010 */
.L_x_56:
[----:B------:R-:W0:Y:S01]  /*38b0*/  S2R R18, SR_CgaCtaId ;  /* 0x0000000000127919 */ /* 0x000e220000008800 */
[----:B------:R-:W-:Y:S01]  /*38c0*/  MOV R5, 0x400 ;  /* 0x0000040000057802 */ /* 0x000fe20000000f00 */
[----:B------:R-:W1:Y:S03]  /*38d0*/  @!P3 LDC R7, c[0x0][0x500] ;  /* 0x00014000ff07bb82 */ /* 0x000e660000000800 */
[----:B0-----:R-:W-:Y:S02]  /*38e0*/  LEA R19, R18, R5, 0x18 ;  /* 0x0000000512137211 */ /* 0x001fe400078ec0ff */
[----:B------:R-:W-:-:S03]  /*38f0*/  SHF.L.U32 R5, R3, 0x1f, RZ ;  /* 0x0000001f03057819 */ /* 0x000fc600000006ff */
[----:B------:R-:W-:-:S04]  /*3900*/  IMAD R18, R4, 0x8, R19 ;  /* 0x0000000804127824 */ /* 0x000fc800078e0213 */
[----:B------:R-:W0:Y:S02]  /*3910*/  SYNCS.PHASECHK.TRANS64.TRYWAIT P2, [R18+URZ+0x30], R5 ;  /* 0x00003005120075a7 */ /* 0x000e24000804017f */
[----:B01----:R-:W-:Y:S05]  /*3920*/  @!P2 BRA `(.L_x_53) ;  /* 0x0000000c00f0a947 */ /* 0x003fea0003800000 */
.L_x_75:
[----:B0-----:R-:W-:Y:S01]  /*3930*/  PRMT R5, R15, 0x9910, RZ ;  /* 0x000099100f057816 */ /* 0x001fe200000000ff */
[----:B------:R0:W-:Y:S03]  /*3940*/  @!P3 SYNCS.ARRIVE.TRANS64 RZ, [R18+URZ], R7 ;  /* 0x0000000712ffb9a7 */ /* 0x0001e6000800003f */
[----:B------:R-:W-:-:S13]  /*3950*/  ISETP.NE.AND P2, PT, R5, 0x2, PT ;  /* 0x000000020500780c */ /* 0x000fda0003f45270 */
[----:B0-----:R-:W-:Y:S05]  /*3960*/  @P2 BRA `(.L_x_54) ;  /* 0x0000000000042947 */ /* 0x001fea0003800000 */
[----:B------:R-:W-:Y:S01]  /*3970*/  BPT.TRAP 0x1 ;  /* 0x000000040000795c */ /* 0x000fe20000300000 */
.L_x_54:
[----:B------:R-:W-:Y:S05]  /*3980*/  @P0 BRA `(.L_x_55) ;  /* 0x0000000000040947 */ /* 0x000fea0003800000 */
[----:B------:R-:W-:Y:S01]  /*3990*/  BPT.TRAP 0x1 ;  /* 0x000000040000795c */ /* 0x000fe20000300000 */
.L_x_55:
[--C-:B------:R-:W-:Y:S01]  /*39a0*/  IMAD R5, R4, 0x8000, R19.reuse ;  /* 0x0000800004057824 */ /* 0x100fe200078e0213 */
[----:B------:R-:W-:Y:S01]  /*39b0*/  R2UR UR34, R20 ;  /* 0x00000000142272ca */ /* 0x000fe200000e0000 */
[----:B------:R-:W-:Y:S01]  /*39c0*/  IMAD R19, R4, 0x800, R19 ;  /* 0x0000080004137824 */ /* 0x000fe200078e0213 */
[----:B------:R-:W-:Y:S01]  /*39d0*/  R2UR UR33, R18 ;  /* 0x00000000122172ca */ /* 0x000fe200000e0000 */
[----:B------:R-:W-:Y:S01]  /*39e0*/  VIADD R2, R2, 0xffffffff ;  /* 0xffffffff02027836 */ /* 0x000fe20000000000 */
[----:B------:R-:W-:Y:S01]  /*39f0*/  R2UR UR24, R5 ;  /* 0x00000000051872ca */ /* 0x000fe200000e0000 */
[----:B------:R-:W-:Y:S01]  /*3a00*/  UIADD3 UR14, UP0, UR38, 0xf0, URZ ;  /* 0x000000f0260e7890 */ /* 0x000fe2000ff1e03f */
[----:B------:R-:W-:Y:S01]  /*3a10*/  R2UR UR8, R19 ;  /* 0x00000000130872ca */ /* 0x000fe200000e0000 */
[----:B------:R-:W-:Y:S01]  /*3a20*/  UIADD3 UR40, UP1, UR38, 0x1f0, URZ ;  /* 0x000001f026287890 */ /* 0x000fe2000ff3e03f */
[----:B------:R-:W-:Y:S01]  /*3a30*/  R2UR UR36, R6 ;  /* 0x00000000062472ca */ /* 0x000fe200000e0000 */
[----:B------:R-:W-:Y:S01]  /*3a40*/  UIADD3.X UR15, URZ, UR39, URZ, UP0, !UPT ;  /* 0x000000273f0f7290 */ /* 0x000fe200087fe43f */
[----:B------:R-:W-:Y:S01]  /*3a50*/  R2UR UR35, R17 ;  /* 0x00000000112372ca */ /* 0x000fe200000e0000 */
[----:B------:R-:W-:Y:S01]  /*3a60*/  UIADD3.X UR41, URZ, UR39, URZ, UP1, !UPT ;  /* 0x000000273f297290 */ /* 0x000fe20008ffe43f */
[----:B------:R-:W-:Y:S01]  /*3a70*/  R2UR UR19, R13 ;  /* 0x000000000d1372ca */ /* 0x000fe200000e0000 */
[----:B------:R-:W-:Y:S01]  /*3a80*/  UIADD3 UR26, UR34, 0x80, URZ ;  /* 0x00000080221a7890 */ /* 0x000fe2000fffe03f */
[----:B------:R-:W-:Y:S01]  /*3a90*/  ISETP.GT.AND P4, PT, R2, 0x1, PT ;  /* 0x000000010200780c */ /* 0x000fe20003f84270 */
[----:B------:R-:W-:Y:S01]  /*3aa0*/  VIADD R4, R4, 0x1 ;  /* 0x0000000104047836 */ /* 0x000fe20000000000 */
[----:B------:R-:W-:Y:S01]  /*3ab0*/  UMOV UR22, 0x0 ;  /* 0x0000000000167882 */ /* 0x000fe20000000000 */
[----:B------:R-:W-:Y:S01]  /*3ac0*/  UIADD3 UR32, UR24, 0x180, URZ ;  /* 0x0000018018207890 */ /* 0x000fe2000fffe03f */
[----:B------:R-:W-:Y:S01]  /*3ad0*/  VIADD R20, R20, 0x100 ;  /* 0x0000010014147836 */ /* 0x000fe20000000000 */
[----:B------:R-:W-:Y:S01]  /*3ae0*/  UIADD3 UR24, UR24, 0x4180, URZ ;  /* 0x0000418018187890 */ /* 0x000fe2000fffe03f */
[----:B------:R-:W-:Y:S01]  /*3af0*/  ISETP.NE.AND P2, PT, R4, 0x6, PT ;  /* 0x000000060400780c */ /* 0x000fe20003f45270 */
[----:B------:R-:W-:-:S02]  /*3b00*/  UIADD3 UR16, UR8, 0x30180, URZ ;  /* 0x0003018008107890 */ /* 0x000fc4000fffe03f */
[----:B------:R-:W-:Y:S01]  /*3b10*/  UIADD3 UR8, UR8, 0x30580, URZ ;  /* 0x0003058008087890 */ /* 0x000fe2000fffe03f */
[----:B------:R-:W-:Y:S01]  /*3b20*/  SEL R18, RZ, 0x1, P2 ;  /* 0x00000001ff127807 */ /* 0x000fe20001000000 */
[----:B------:R-:W-:Y:S01]  /*3b30*/  UMOV UR23, 0x10000000 ;  /* 0x1000000000177882 */ /* 0x000fe20000000000 */
[----:B------:R-:W-:Y:S01]  /*3b40*/  UMOV UR25, UR33 ;  /* 0x0000002100197c82 */ /* 0x000fe20008000000 */
[----:B------:R-:W-:Y:S01]  /*3b50*/  UMOV UR28, UR36 ;  /* 0x00000024001c7c82 */ /* 0x000fe20008000000 */
[----:B------:R-:W-:Y:S01]  /*3b60*/  UMOV UR27, UR35 ;  /* 0x00000023001b7c82 */ /* 0x000fe20008000000 */
[----:B------:R-:W-:Y:S01]  /*3b70*/  UMOV UR17, UR33 ;  /* 0x0000002100117c82 */ /* 0x000fe20008000000 */
[----:B------:R-:W-:Y:S01]  /*3b80*/  UMOV UR18, UR34 ;  /* 0x0000002200127c82 */ /* 0x000fe20008000000 */
[----:B------:R-:W-:Y:S01]  /*3b90*/  UMOV UR20, UR36 ;  /* 0x0000002400147c82 */ /* 0x000fe20008000000 */
[----:B------:R0:W-:Y:S01]  /*3ba0*/  UTMALDG.3D [UR32], [UR14], desc[UR22] ;  /* 0x000016200e0075b4 */ /* 0x0001e20008011000 */
[----:B------:R-:W-:Y:S01]  /*3bb0*/  UMOV UR9, UR33 ;  /* 0x0000002100097c82 */ /* 0x000fe20008000000 */
[----:B------:R-:W-:Y:S01]  /*3bc0*/  UMOV UR11, UR19 ;  /* 0x00000013000b7c82 */ /* 0x000fe20008000000 */
[----:B------:R-:W-:Y:S01]  /*3bd0*/  UMOV UR12, UR36 ;  /* 0x00000024000c7c82 */ /* 0x000fe20008000000 */
[----:B------:R-:W-:Y:S01]  /*3be0*/  UMOV UR10, UR26 ;  /* 0x0000001a000a7c82 */ /* 0x000fe20008000000 */
[----:B------:R-:W-:-:S02]  /*3bf0*/  LOP3.LUT R3, R3, R18, RZ, 0x3c, !PT ;  /* 0x0000001203037212 */ /* 0x000fc400078e3cff */
[----:B------:R-:W-:Y:S01]  /*3c00*/  SEL R4, R4, RZ, P2 ;  /* 0x000000ff04047207 */ /* 0x000fe20001000000 */
[----:B------:R0:W-:Y:S01]  /*3c10*/  UTMALDG.3D [UR24], [UR14], desc[UR22] ;  /* 0x000016180e0075b4 */ /* 0x0001e20008011000 */
[----:B------:R0:W-:Y:S01]  /*3c20*/  UTMALDG.3D [UR16], [UR40], desc[UR22] ;  /* 0x00001610280075b4 */ /* 0x0001e20008011000 */
[----:B------:R0:W-:Y:S02]  /*3c30*/  UTMALDG.3D [UR8], [UR40], desc[UR22] ;  /* 0x00001608280075b4 */ /* 0x0001e40008011000 */
[----:B0-----:R-:W-:Y:S05]  /*3c40*/  @P4 BRA `(.L_x_56) ;  /* 0xfffffffc00184947 */ /* 0x001fea000383ffff */
.L_x_52:
[----:B------:R-:W-:Y:S05]  /*3c50*/  BSYNC B1 ;  /* 0x0000000000017941 */ /* 0x000fea0003800000 */
.L_x_51:
[----:B------:R-:W-:Y:S01]  /*3c60*/  LOP3.LUT P4, RZ, R14, 0xff, RZ, 0xc0, !PT ;  /* 0x000000ff0eff7812 */ /* 0x000fe2000788c0ff */
[----:B------:R-:W-:Y:S01]  /*3c70*/  IMAD.IADD R16, R11, 0x1, R16 ;  /* 0x000000010b107824 */ /* 0x000fe200078e0210 */
[----:B------:R-:W-:Y:S01]  /*3c80*/  IADD3 R0, P5, R0, UR30, RZ ;  /* 0x0000001e00007c10 */ /* 0x000fe2000ffbe0ff */
[----:B------:R-:W-:Y:S01]  /*3c90*/  ULDC.64 UR8, c[0x0][0x650] ;  /* 0x0001940000087ab9 */ /* 0x000fe20000000a00 */
[----:B------:R-:W-:Y:S01]  /*3ca0*/  BSSY B1, `(.L_x_57) ;  /* 0x000006b000017945 */ /* 0x000fe20003800000 */
[----:B------:R-:W-:Y:S01]  /*3cb0*/  IMAD.MOV.U32 R17, RZ, RZ, -0x1 ;  /* 0xffffffffff117424 */ /* 0x000fe200078e00ff */
[----:B------:R-:W-:Y:S01]  /*3cc0*/  ISETP.GT.U32.AND P2, PT, R16, 0x5, PT ;  /* 0x000000051000780c */ /* 0x000fe20003f44070 */
[----:B------:R-:W-:Y:S01]  /*3cd0*/  IMAD.MOV.U32 R18, RZ, RZ, -0x1 ;  /* 0xffffffffff127424 */ /* 0x000fe200078e00ff */
[----:B------:R-:W-:Y:S01]  /*3ce0*/  IADD3.X R9, R9, UR7, RZ, P5, !PT ;  /* 0x0000000709097c10 */ /* 0x000fe2000affe4ff */
[----:B------:R-:W-:Y:S01]  /*3cf0*/  IMAD.MOV.U32 R6, RZ, RZ, -0x1 ;  /* 0xffffffffff067424 */ /* 0x000fe200078e00ff */
[----:B------:R-:W-:-:S02]  /*3d00*/  ISETP.LT.U32.AND P2, PT, R11, 0x6, P2 ;  /* 0x000000060b00780c */ /* 0x000fc40001741070 */
[----:B------:R-:W-:Y:S01]  /*3d10*/  PRMT R14, RZ, 0x7610, R14 ;  /* 0x00007610ff0e7816 */ /* 0x000fe2000000000e */
[----:B------:R-:W0:Y:S01]  /*3d20*/  @P4 S2R R3, SR_CgaCtaId ;  /* 0x0000000000034919 */ /* 0x000e220000008800 */
[----:B------:R-:W-:-:S04]  /*3d30*/  @P4 MOV R2, 0x400 ;  /* 0x0000040000024802 */ /* 0x000fc80000000f00 */
[----:B0-----:R-:W-:Y:S01]  /*3d40*/  @P4 LEA R4, R3, R2, 0x18 ;  /* 0x0000000203044211 */ /* 0x001fe200078ec0ff */
[----:B------:R-:W-:-:S03]  /*3d50*/  IMAD.WIDE.U32 R2, R16, -0x55555555, RZ ;  /* 0xaaaaaaab10027825 */ /* 0x000fc600078e00ff */
[----:B------:R0:W-:Y:S01]  /*3d60*/  @P4 SYNCS.ARRIVE.TRANS64.A1T0 RZ, [R4+URZ+0x78], RZ ;  /* 0x000078ff04ff49a7 */ /* 0x0001e2000810003f */
[----:B------:R-:W-:Y:S02]  /*3d70*/  ISETP.GE.U32.AND P4, PT, R11, 0x6, PT ;  /* 0x000000060b00780c */ /* 0x000fe40003f86070 */
[----:B------:R-:W-:Y:S02]  /*3d80*/  SHF.R.U32.HI R5, RZ, 0x2, R3 ;  /* 0x00000002ff057819 */ /* 0x000fe40000011603 */
[----:B------:R-:W-:Y:S02]  /*3d90*/  SEL R3, RZ, 0x1, !P2 ;  /* 0x00000001ff037807 */ /* 0x000fe40005000000 */
[----:B------:R-:W-:Y:S01]  /*3da0*/  ISETP.GE.U32.AND P2, PT, R0, UR8, PT ;  /* 0x0000000800007c0c */ /* 0x000fe2000bf46070 */
[----:B------:R-:W-:Y:S01]  /*3db0*/  IMAD R16, R5, -0x6, R16 ;  /* 0xfffffffa05107824 */ /* 0x000fe200078e0210 */
[----:B------:R-:W-:Y:S02]  /*3dc0*/  LOP3.LUT R12, R12, R3, RZ, 0x3c, !PT ;  /* 0x000000030c0c7212 */ /* 0x000fe400078e3cff */
[----:B------:R-:W-:-:S02]  /*3dd0*/  ISETP.GE.U32.AND.EX P2, PT, R9, UR9, PT, P2 ;  /* 0x0000000909007c0c */ /* 0x000fc4000bf46120 */
[----:B------:R-:W-:Y:S02]  /*3de0*/  PRMT R2, RZ, 0x7610, R2 ;  /* 0x00007610ff027816 */ /* 0x000fe40000000002 */
[----:B------:R-:W-:-:S09]  /*3df0*/  @P4 LOP3.LUT R12, R12, 0x1, R5, 0x78, !PT ;  /* 0x000000010c0c4812 */ /* 0x000fd200078e7805 */
[----:B0-----:R-:W-:Y:S05]  /*3e00*/  @P2 BRA `(.L_x_58) ;  /* 0x0000000400502947 */ /* 0x001fea0003800000 */
[----:B------:R-:W-:Y:S01]  /*3e10*/  ULDC.64 UR8, c[0x0][0x628] ;  /* 0x00018a0000087ab9 */ /* 0x000fe20000000a00 */
[----:B------:R-:W0:Y:S01]  /*3e20*/  S2R R17, SR_CTAID.X ;  /* 0x0000000000117919 */ /* 0x000e220000002500 */
[----:B------:R-:W-:Y:S01]  /*3e30*/  ISETP.NE.U32.AND P2, PT, RZ, UR8, PT ;  /* 0x00000008ff007c0c */ /* 0x000fe2000bf45070 */
[----:B------:R-:W-:Y:S01]  /*3e40*/  ULDC UR11, c[0x0][0x630] ;  /* 0x00018c00000b7ab9 */ /* 0x000fe20000000800 */
[----:B------:R-:W-:Y:S01]  /*3e50*/  IMAD.MOV.U32 R2, RZ, RZ, R0 ;  /* 0x000000ffff027224 */ /* 0x000fe200078e0000 */
[----:B------:R-:W1:Y:S01]  /*3e60*/  S2R R13, SR_CTAID.Y ;  /* 0x00000000000d7919 */ /* 0x000e620000002600 */
[----:B------:R-:W-:Y:S01]  /*3e70*/  ISETP.NE.AND.EX P2, PT, RZ, UR9, PT, P2 ;  /* 0x00000009ff007c0c */ /* 0x000fe2000bf45320 */
[----:B------:R-:W-:-:S12]  /*3e80*/  IMAD.MOV.U32 R3, RZ, RZ, R9 ;  /* 0x000000ffff037224 */ /* 0x000fd800078e0009 */
[----:B------:R-:W-:Y:S05]  /*3e90*/  @!P2 BRA `(.L_x_59) ;  /* 0x000000000028a947 */ /* 0x000fea0003800000 */
[----:B------:R-:W-:Y:S02]  /*3ea0*/  ULDC UR10, c[0x0][0x634] ;  /* 0x00018d00000a7ab9 */ /* 0x000fe40000000800 */
[----:B------:R-:W-:-:S05]  /*3eb0*/  IADD3 R7, P2, R0, UR10, RZ ;  /* 0x0000000a00077c10 */ /* 0x000fca000ff5e0ff */
[----:B------:R-:W-:-:S04]  /*3ec0*/  IMAD.X R19, RZ, RZ, R9, P2 ;  /* 0x000000ffff137224 */ /* 0x000fc800010e0609 */
[----:B------:R-:W-:-:S04]  /*3ed0*/  IMAD.WIDE.U32 R4, R19, UR8, RZ ;  /* 0x0000000813047c25 */ /* 0x000fc8000f8e00ff */
[----:B------:R-:W-:-:S04]  /*3ee0*/  IMAD.WIDE.U32 R4, P2, R7, UR9, R4 ;  /* 0x0000000907047c25 */ /* 0x000fc8000f840004 */
[----:B------:R-:W-:-:S04]  /*3ef0*/  IMAD.WIDE.U32 R6, R7, UR8, RZ ;  /* 0x0000000807067c25 */ /* 0x000fc8000f8e00ff */
[----:B------:R-:W-:Y:S01]  /*3f00*/  IMAD.X R3, RZ, RZ, RZ, P2 ;  /* 0x000000ffff037224 */ /* 0x000fe200010e06ff */
[----:B------:R-:W-:Y:S01]  /*3f10*/  IADD3 RZ, P2, R7, R4, RZ ;  /* 0x0000000407ff7210 */ /* 0x000fe20007f5e0ff */
[----:B------:R-:W-:-:S04]  /*3f20*/  IMAD.MOV.U32 R2, RZ, RZ, R5 ;  /* 0x000000ffff027224 */ /* 0x000fc800078e0005 */
[----:B------:R-:W-:-:S08]  /*3f30*/  IMAD.WIDE.U32.X R2, R19, UR9, R2, P2 ;  /* 0x0000000913027c25 */ /* 0x000fd000090e0402 */
.L_x_59:
[--C-:B------:R-:W-:Y:S01]  /*3f40*/  SHF.R.U64 R6, R2, UR11, R3.reuse ;  /* 0x0000000b02067c19 */ /* 0x100fe20008001203 */
[----:B------:R-:W-:Y:S01]  /*3f50*/  ULDC.64 UR8, c[0x0][0x620] ;  /* 0x0001880000087ab9 */ /* 0x000fe20000000a00 */
[----:B------:R-:W-:Y:S01]  /*3f60*/  SHF.R.U32.HI R2, RZ, UR11, R3 ;  /* 0x0000000bff027c19 */ /* 0x000fe20008011603 */
[----:B------:R-:W-:Y:S01]  /*3f70*/  IMAD.MOV.U32 R3, RZ, RZ, R9 ;  /* 0x000000ffff037224 */ /* 0x000fe200078e0009 */
[----:B------:R-:W-:Y:S01]  /*3f80*/  IADD3 R5, P2, RZ, -R6, RZ ;  /* 0x80000006ff057210 */ /* 0x000fe20007f5e0ff */
[----:B------:R-:W2:Y:S01]  /*3f90*/  LDC R22, c[0x0][0x144] ;  /* 0x00005100ff167b82 */ /* 0x000ea20000000800 */
[----:B0-----:R-:W-:Y:S01]  /*3fa0*/  I2FP.F32.U32 R7, R17 ;  /* 0x0000001100077245 */ /* 0x001fe20000201000 */
[----:B------:R-:W-:Y:S01]  /*3fb0*/  ULDC.64 UR12, c[0x0][0x640] ;  /* 0x00019000000c7ab9 */ /* 0x000fe20000000a00 */
[----:B------:R-:W-:Y:S01]  /*3fc0*/  ULDC UR10, c[0x0][0x608] ;  /* 0x00018200000a7ab9 */ /* 0x000fe20000000800 */
[----:B------:R-:W-:Y:S01]  /*3fd0*/  IMAD.X R2, RZ, RZ, ~R2, P2 ;  /* 0x000000ffff027224 */ /* 0x000fe200010e0e02 */
[----:B------:R-:W-:-:S03]  /*3fe0*/  ISETP.NE.U32.AND P2, PT, RZ, UR12, PT ;  /* 0x0000000cff007c0c */ /* 0x000fc6000bf45070 */
[----:B------:R-:W-:Y:S01]  /*3ff0*/  IMAD R4, R2, UR8, RZ ;  /* 0x0000000802047c24 */ /* 0x000fe2000f8e02ff */
[----:B------:R-:W0:Y:S01]  /*4000*/  LDC R20, c[0x0][0x148] ;  /* 0x00005200ff147b82 */ /* 0x000e220000000800 */
[----:B------:R-:W-:Y:S01]  /*4010*/  IMAD.MOV.U32 R2, RZ, RZ, R0 ;  /* 0x000000ffff027224 */ /* 0x000fe200078e0000 */
[----:B------:R-:W-:-:S03]  /*4020*/  ISETP.NE.AND.EX P2, PT, RZ, UR13, PT, P2 ;  /* 0x0000000dff007c0c */ /* 0x000fc6000bf45320 */
[----:B------:R-:W-:Y:S01]  /*4030*/  IMAD.WIDE.U32 R2, R5, UR8, R2 ;  /* 0x0000000805027c25 */ /* 0x000fe2000f8e0002 */
[----:B------:R-:W-:-:S03]  /*4040*/  ULDC UR8, c[0x0][0x150] ;  /* 0x0000540000087ab9 */ /* 0x000fc60000000800 */
[----:B------:R-:W-:Y:S02]  /*4050*/  IMAD R5, R5, UR9, R4 ;  /* 0x0000000905057c24 */ /* 0x000fe4000f8e0204 */
[----:B------:R-:W-:Y:S01]  /*4060*/  FMUL R4, R7, UR8 ;  /* 0x0000000807047c20 */ /* 0x000fe20008400000 */
[----:B------:R-:W-:Y:S01]  /*4070*/  ULDC UR8, c[0x0][0x618] ;  /* 0x0001860000087ab9 */ /* 0x000fe20000000800 */
[----:B------:R-:W-:Y:S01]  /*4080*/  ULDC UR9, c[0x0][0x154] ;  /* 0x0000550000097ab9 */ /* 0x000fe20000000800 */
[----:B------:R-:W-:-:S03]  /*4090*/  IMAD.IADD R3, R3, 0x1, R5 ;  /* 0x0000000103037824 */ /* 0x000fc600078e0205 */
[----:B------:R-:W3:Y:S02]  /*40a0*/  F2I.U32.TRUNC.NTZ R4, R4 ;  /* 0x0000000400047305 */ /* 0x000ee4000020f000 */
[----:B------:R-:W-:Y:S02]  /*40b0*/  SHF.R.U64 R7, R2, UR8, R3 ;  /* 0x0000000802077c19 */ /* 0x000fe40008001203 */
[----:B-1----:R-:W-:-:S05]  /*40c0*/  I2FP.F32.U32 R2, R13 ;  /* 0x0000000d00027245 */ /* 0x002fca0000201000 */
[----:B------:R-:W-:Y:S01]  /*40d0*/  FMUL R21, R2, UR9 ;  /* 0x0000000902157c20 */ /* 0x000fe20008400000 */
[----:B------:R-:W-:Y:S01]  /*40e0*/  SHF.R.U32.HI R2, RZ, UR8, R3 ;  /* 0x00000008ff027c19 */ /* 0x000fe20008011603 */
[----:B------:R-:W-:-:S03]  /*40f0*/  ULDC UR8, c[0x0][0x658] ;  /* 0x0001960000087ab9 */ /* 0x000fc60000000800 */
[--C-:B------:R-:W-:Y:S01]  /*4100*/  SHF.R.U64 R19, R7, UR10, R2.reuse ;  /* 0x0000000a07137c19 */ /* 0x100fe20008001202 */
[----:B------:R-:W1:Y:S01]  /*4110*/  F2I.U32.TRUNC.NTZ R21, R21 ;  /* 0x0000001500157305 */ /* 0x000e62000020f000 */
[----:B------:R-:W-:Y:S01]  /*4120*/  SHF.R.U32.HI R2, RZ, UR10, R2 ;  /* 0x0000000aff027c19 */ /* 0x000fe20008011602 */
[----:B---3--:R-:W-:-:S03]  /*4130*/  IMAD.MOV R4, RZ, RZ, -R4 ;  /* 0x000000ffff047224 */ /* 0x008fc600078e0a04 */
[--C-:B------:R-:W-:Y:S01]  /*4140*/  SHF.R.U64 R18, R19, UR8, R2.reuse ;  /* 0x0000000813127c19 */ /* 0x100fe20008001202 */
[----:B--2---:R-:W-:Y:S01]  /*4150*/  IMAD R17, R22, R4, R17 ;  /* 0x0000000416117224 */ /* 0x004fe200078e0211 */
[----:B------:R-:W-:-:S03]  /*4160*/  SHF.R.U32.HI R23, RZ, UR8, R2 ;  /* 0x00000008ff177c19 */ /* 0x000fc60008011602 */
[----:B------:R-:W-:Y:S02]  /*4170*/  IMAD.MOV.U32 R2, RZ, RZ, R18 ;  /* 0x000000ffff027224 */ /* 0x000fe400078e0012 */
[----:B------:R-:W-:Y:S01]  /*4180*/  IMAD.MOV.U32 R3, RZ, RZ, R23 ;  /* 0x000000ffff037224 */ /* 0x000fe200078e0017 */
[----:B------:R-:W-:Y:S06]  /*4190*/  @!P2 BRA `(.L_x_60) ;  /* 0x000000000028a947 */ /* 0x000fec0003800000 */
[----:B------:R-:W-:Y:S02]  /*41a0*/  ULDC UR8, c[0x0][0x64c] ;  /* 0x0001930000087ab9 */ /* 0x000fe40000000800 */
[----:B------:R-:W-:-:S05]  /*41b0*/  IADD3 R3, P2, R18, UR8, RZ ;  /* 0x0000000812037c10 */ /* 0x000fca000ff5e0ff */
[----:B------:R-:W-:-:S04]  /*41c0*/  IMAD.X R23, RZ, RZ, R23, P2 ;  /* 0x000000ffff177224 */ /* 0x000fc800010e0617 */
[----:B------:R-:W-:-:S04]  /*41d0*/  IMAD.WIDE.U32 R4, R23, UR12, RZ ;  /* 0x0000000c17047c25 */ /* 0x000fc8000f8e00ff */
[----:B------:R-:W-:-:S04]  /*41e0*/  IMAD.WIDE.U32 R4, P2, R3, UR13, R4 ;  /* 0x0000000d03047c25 */ /* 0x000fc8000f840004 */
[----:B------:R-:W-:-:S04]  /*41f0*/  IMAD.WIDE.U32 R2, R3, UR12, RZ ;  /* 0x0000000c03027c25 */ /* 0x000fc8000f8e00ff */
[----:B------:R-:W-:Y:S01]  /*4200*/  IMAD.MOV.U32 R2, RZ, RZ, R5 ;  /* 0x000000ffff027224 */ /* 0x000fe200078e0005 */
[----:B------:R-:W-:Y:S01]  /*4210*/  IADD3 RZ, P4, R3, R4, RZ ;  /* 0x0000000403ff7210 */ /* 0x000fe20007f9e0ff */
[----:B------:R-:W-:-:S04]  /*4220*/  IMAD.X R3, RZ, RZ, RZ, P2 ;  /* 0x000000ffff037224 */ /* 0x000fc800010e06ff */
[----:B------:R-:W-:-:S08]  /*4230*/  IMAD.WIDE.U32.X R2, R23, UR13, R2, P4 ;  /* 0x0000000d17027c25 */ /* 0x000fd0000a0e0402 */
.L_x_60:
[----:B------:R-:W-:Y:S01]  /*4240*/  ULDC UR8, c[0x0][0x648] ;  /* 0x0001920000087ab9 */ /* 0x000fe20000000800 */
[----:B------:R-:W-:Y:S01]  /*4250*/  LOP3.LUT R19, R19, UR6, RZ, 0xc0, !PT ;  /* 0x0000000613137c12 */ /* 0x000fe2000f8ec0ff */
[----:B-1----:R-:W-:Y:S01]  /*4260*/  IMAD.MOV R21, RZ, RZ, -R21 ;  /* 0x000000ffff157224 */ /* 0x002fe200078e0a15 */
[----:B------:R-:W-:Y:S01]  /*4270*/  SHF.R.U64 R2, R2, UR8, R3 ;  /* 0x0000000802027c19 */ /* 0x000fe20008001203 */
[----:B------:R-:W-:Y:S01]  /*4280*/  ULDC UR8, c[0x0][0x638] ;  /* 0x00018e0000087ab9 */ /* 0x000fe20000000800 */
[----:B------:R-:W-:Y:S01]  /*4290*/  LOP3.LUT R7, R7, UR4, RZ, 0xc0, !PT ;  /* 0x0000000407077c12 */ /* 0x000fe2000f8ec0ff */
[----:B0-----:R-:W-:Y:S01]  /*42a0*/  @P1 IMAD R17, R20, R21, R13 ;  /* 0x0000001514111224 */ /* 0x001fe200078e020d */
[----:B------:R-:W-:Y:S01]  /*42b0*/  ULDC UR9, c[0x0][0x610] ;  /* 0x0001840000097ab9 */ /* 0x000fe20000000800 */
[----:B------:R-:W-:Y:S02]  /*42c0*/  IMAD.MOV R3, RZ, RZ, -R2 ;  /* 0x000000ffff037224 */ /* 0x000fe400078e0a02 */
[----:B------:R-:W-:-:S02]  /*42d0*/  IMAD R2, R2, UR5, R19 ;  /* 0x0000000502027c24 */ /* 0x000fc4000f8e0213 */
[----:B------:R-:W-:Y:S01]  /*42e0*/  IMAD R18, R3, UR8, R18 ;  /* 0x0000000803127c24 */ /* 0x000fe2000f8e0212 */
[----:B------:R-:W-:Y:S01]  /*42f0*/  ULDC UR8, c[0x0][0x600] ;  /* 0x0001800000087ab9 */ /* 0x000fe20000000800 */
[----:B------:R-:W-:Y:S02]  /*4300*/  IMAD R17, R2, UR9, R17 ;  /* 0x0000000902117c24 */ /* 0x000fe4000f8e0211 */
[----:B------:R-:W-:Y:S02]  /*4310*/  IMAD R4, R18, UR8, R7 ;  /* 0x0000000812047c24 */ /* 0x000fe4000f8e0207 */
[----:B------:R-:W-:-:S03]  /*4320*/  IMAD.MOV.U32 R2, RZ, RZ, 0x1 ;  /* 0x00000001ff027424 */ /* 0x000fc600078e00ff */
[----:B------:R-:W-:Y:S02]  /*4330*/  SEL R18, R4, R17, !P1 ;  /* 0x0000001104127207 */ /* 0x000fe40004800000 */
[----:B------:R-:W-:-:S07]  /*4340*/  SEL R17, R17, R4, !P1 ;  /* 0x0000000411117207 */ /* 0x000fce0004800000 */
.L_x_58:
[----:B------:R-:W-:Y:S05]  /*4350*/  BSYNC B1 ;  /* 0x0000000000017941 */ /* 0x000fea0003800000 */
.L_x_57:
[----:B------:R-:W-:-:S13]  /*4360*/  LOP3.LUT P2, RZ, R2, 0xff, RZ, 0xc0, !PT ;  /* 0x000000ff02ff7812 */ /* 0x000fda000784c0ff */
[----:B------:R-:W-:Y:S05]  /*4370*/  @P2 BRA `(.L_x_61) ;  /* 0xfffffff400182947 */ /* 0x000fea000383ffff */
[----:B------:R-:W-:Y:S05]  /*4380*/  BSYNC B0 ;  /* 0x0000000000007941 */ /* 0x000fea0003800000 */
.L_x_49:
[----:B------:R-:W-:-:S03]  /*4390*/  UMOV UR8, 0xffffffff ;  /* 0xffffffff00087882 */ /* 0x000fc60000000000 */
[----:B------:R-:W-:Y:S05]  /*43a0*/  BRA.DIV UR8, `(.L_x_62) ;  /* 0x0000000608647947 */ /* 0x000fea000b800000 */
[----:B------:R-:W-:-:S13]  /*43b0*/  ELECT P0, URZ, PT ;  /* 0x00000000003f782f */ /* 0x000fda0003800000 */
.L_x_78:
[----:B------:R-:W-:Y:S04]  /*43c0*/  BSSY B0, `(.L_x_63) ;  /* 0x000003d000007945 */ /* 0x000fe80003800000 */
[----:B------:R-:W-:Y:S05]  /*43d0*/  @!P0 BRA `(.L_x_64) ;  /* 0x0000000000ec8947 */ /* 0x000fea0003800000 */
[----:B------:R-:W-:-:S04]  /*43e0*/  LOP3.LUT R8, R8, 0x2, RZ, 0xfc, !PT ;  /* 0x0000000208087812 */ /* 0x000fc800078efcff */
[----:B------:R-:W-:-:S13]  /*43f0*/  ISETP.NE.AND P0, PT, R8, 0x3, PT ;  /* 0x000000030800780c */ /* 0x000fda0003f05270 */
[----:B------:R-:W-:Y:S05]  /*4400*/  @!P0 BRA `(.L_x_65) ;  /* 0x0000000000048947 */ /* 0x000fea0003800000 */
[----:B------:R-:W-:Y:S01]  /*4410*/  BPT.TRAP 0x1 ;  /* 0x000000040000795c */ /* 0x000fe20000300000 */
.L_x_65:
[----:B------:R-:W0:Y:S01]  /*4420*/  S2R R3, SR_CgaCtaId ;  /* 0x0000000000037919 */ /* 0x000e220000008800 */
[----:B------:R-:W-:-:S04]  /*4430*/  MOV R0, 0x400 ;  /* 0x0000040000007802 */ /* 0x000fc80000000f00 */
[----:B0-----:R-:W-:Y:S02]  /*4440*/  LEA R3, R3, R0, 0x18 ;  /* 0x0000000003037211 */ /* 0x001fe400078ec0ff */
[----:B------:R-:W-:-:S03]  /*4450*/  SHF.L.U32 R0, R12, 0x1f, RZ ;  /* 0x0000001f0c007819 */ /* 0x000fc600000006ff */
[----:B------:R-:W-:-:S04]  /*4460*/  VIADD R3, R3, 0x30 ;  /* 0x0000003003037836 */ /* 0x000fc80000000000 */
[C---:B------:R-:W-:Y:S02]  /*4470*/  IMAD R7, R16.reuse, 0x8, R3 ;  /* 0x0000000810077824 */ /* 0x040fe400078e0203 */
[----:B------:R-:W-:Y:S02]  /*4480*/  VIADD R16, R16, 0x1 ;  /* 0x0000000110107836 */ /* 0x000fe40000000000 */
[----:B------:R-:W0:Y:S03]  /*4490*/  SYNCS.PHASECHK.TRANS64.TRYWAIT P0, [R7+URZ], R0 ;  /* 0x00000000070075a7 */ /* 0x000e26000800017f */
[----:B------:R-:W-:-:S04]  /*44a0*/  ISETP.NE.AND P1, PT, R16, 0x6, PT ;  /* 0x000000061000780c */ /* 0x000fc80003f25270 */
[----:B------:R-:W-:Y:S02]  /*44b0*/  SEL R5, RZ, 0x1, P1 ;  /* 0x00000001ff057807 */ /* 0x000fe40000800000 */
[----:B------:R-:W-:Y:S02]  /*44c0*/  SEL R16, R16, RZ, P1 ;  /* 0x000000ff10107207 */ /* 0x000fe40000800000 */
[----:B------:R-:W-:-:S03]  /*44d0*/  LOP3.LUT R5, R12, R5, RZ, 0x3c, !PT ;  /* 0x000000050c057212 */ /* 0x000fc600078e3cff */
[----:B------:R-:W-:Y:S01]  /*44e0*/  IMAD R9, R16, 0x8, R3 ;  /* 0x0000000810097824 */ /* 0x000fe200078e0203 */
[----:B------:R-:W-:Y:S01]  /*44f0*/  SHF.L.U32 R4, R5, 0x1f, RZ ;  /* 0x0000001f05047819 */ /* 0x000fe200000006ff */
[----:B0-----:R-:W-:Y:S06]  /*4500*/  @!P0 BRA `(.L_x_66) ;  /* 0x0000000400308947 */ /* 0x001fec0003800000 */
.L_x_79:
[----:B------:R-:W1:Y:S01]  /*4510*/  SYNCS.PHASECHK.TRANS64.TRYWAIT P0, [R9+URZ], R4 ;  /* 0x00000004090075a7 */ /* 0x000e62000800017f */
[----:B0-----:R-:W-:-:S05]  /*4520*/  VIADD R0, R16, 0x1 ;  /* 0x0000000110007836 */ /* 0x001fca0000000000 */
[----:B------:R-:W-:-:S04]  /*4530*/  ISETP.NE.AND P1, PT, R0, 0x6, PT ;  /* 0x000000060000780c */ /* 0x000fc80003f25270 */
[----:B------:R-:W-:Y:S02]  /*4540*/  SEL R2, RZ, 0x1, P1 ;  /* 0x00000001ff027807 */ /* 0x000fe40000800000 */
[----:B------:R-:W-:Y:S02]  /*4550*/  SEL R0, R0, RZ, P1 ;  /* 0x000000ff00007207 */ /* 0x000fe40000800000 */
[----:B------:R-:W-:-:S03]  /*4560*/  LOP3.LUT R7, R5, R2, RZ, 0x3c, !PT ;  /* 0x0000000205077212 */ /* 0x000fc600078e3cff */
[----:B------:R-:W-:Y:S01]  /*4570*/  IMAD R6, R0, 0x8, R3 ;  /* 0x0000000800067824 */ /* 0x000fe200078e0203 */
[----:B------:R-:W-:Y:S01]  /*4580*/  SHF.L.U32 R5, R7, 0x1f, RZ ;  /* 0x0000001f07057819 */ /* 0x000fe200000006ff */
[----:B-1----:R-:W-:Y:S06]  /*4590*/  @!P0 BRA `(.L_x_67) ;  /* 0x0000000400208947 */ /* 0x002fec0003800000 */
.L_x_80:
[----:B------:R-:W1:Y:S01]  /*45a0*/  SYNCS.PHASECHK.TRANS64.TRYWAIT P0, [R6+URZ], R5 ;  /* 0x00000005060075a7 */ /* 0x000e62000800017f */
[----:B------:R-:W-:-:S05]  /*45b0*/  VIADD R0, R0, 0x1 ;  /* 0x0000000100007836 */ /* 0x000fca0000000000 */
[----:B------:R-:W-:-:S04]  /*45c0*/  ISETP.NE.AND P1, PT, R0, 0x6, PT ;  /* 0x000000060000780c */ /* 0x000fc80003f25270 */
[----:B------:R-:W-:Y:S02]  /*45d0*/  SEL R2, RZ, 0x1, P1 ;  /* 0x00000001ff027807 */ /* 0x000fe40000800000 */
[----:B------:R-:W-:Y:S02]  /*45e0*/  SEL R0, R0, RZ, P1 ;  /* 0x000000ff00007207 */ /* 0x000fe40000800000 */
[----:B------:R-:W-:-:S03]  /*45f0*/  LOP3.LUT R7, R7, R2, RZ, 0x3c, !PT ;  /* 0x0000000207077212 */ /* 0x000fc600078e3cff */
[----:B0-----:R-:W-:Y:S01]  /*4600*/  IMAD R9, R0, 0x8, R3 ;  /* 0x0000000800097824 */ /* 0x001fe200078e0203 */
[----:B------:R-:W-:Y:S01]  /*4610*/  SHF.L.U32 R4, R7, 0x1f, RZ ;  /* 0x0000001f07047819 */ /* 0x000fe200000006ff */
[----:B-1----:R-:W-:Y:S06]  /*4620*/  @!P0 BRA `(.L_x_68) ;  /* 0x0000000400108947 */ /* 0x002fec0003800000 */
.L_x_81:
        /* <DEDUP_REMOVED lines=9> */
.L_x_82:
[----:B------:R-:W1:Y:S01]  /*46c0*/  SYNCS.PHASECHK.TRANS64.TRYWAIT P0, [R6+URZ], R5 ;  /* 0x00000005060075a7 */ /* 0x000e62000800017f */
[----:B------:R-:W-:-:S05]  /*46d0*/  VIADD R0, R0, 0x1 ;  /* 0x0000000100007836 */ /* 0x000fca0000000000 */
[----:B------:R-:W-:-:S04]  /*46e0*/  ISETP.NE.AND P1, PT, R0, 0x6, PT ;  /* 0x000000060000780c */ /* 0x000fc80003f25270 */
[----:B------:R-:W-:Y:S02]  /*46f0*/  SEL R2, RZ, 0x1, P1 ;  /* 0x00000001ff027807 */ /* 0x000fe40000800000 */
[----:B------:R-:W-:Y:S02]  /*4700*/  SEL R0, R0, RZ, P1 ;  /* 0x000000ff00007207 */ /* 0x000fe40000800000 */
[----:B------:R-:W-:Y:S01]  /*4710*/  LOP3.LUT R2, R7, R2, RZ, 0x3c, !PT ;  /* 0x0000000207027212 */ /* 0x000fe200078e3cff */
[----:B-1----:R-:W-:Y:S06]  /*4720*/  @!P0 BRA `(.L_x_70) ;  /* 0x0000000000f88947 */ /* 0x002fec0003800000 */
.L_x_83:
[----:B------:R-:W-:Y:S01]  /*4730*/  IMAD R3, R0, 0x8, R3 ;  /* 0x0000000800037824 */ /* 0x000fe200078e0203 */
[----:B------:R-:W-:-:S07]  /*4740*/  SHF.L.U32 R0, R2, 0x1f, RZ ;  /* 0x0000001f02007819 */ /* 0x000fce00000006ff */
.L_x_71:
[----:B--2---:R2:W3:Y:S02]  /*4750*/  SYNCS.PHASECHK.TRANS64.TRYWAIT P0, [R3+URZ], R0 ;  /* 0x00000000030075a7 */ /* 0x0044e4000800017f */
[----:B---3--:R-:W-:Y:S05]  /*4760*/  @!P0 NANOSLEEP.SYNCS 0x989680 ;  /* 0x009896800000895d */ /* 0x008fea0003900000 */
[----:B------:R-:W3:Y:S02]  /*4770*/  @!P0 SYNCS.PHASECHK.TRANS64 P0, [R3+URZ], R0 ;  /* 0x00000000030085a7 */ /* 0x000ee4000800007f */
[----:B---3--:R-:W-:Y:S05]  /*4780*/  @!P0 BRA `(.L_x_71) ;  /* 0xfffffffc00f08947 */ /* 0x008fea000383ffff */
.L_x_64:
[----:B------:R-:W-:Y:S05]  /*4790*/  BSYNC B0 ;  /* 0x0000000000007941 */ /* 0x000fea0003800000 */
.L_x_63:
[----:B------:R-:W-:Y:S05]  /*47a0*/  EXIT ;  /* 0x000000000000794d */ /* 0x000fea0003800000 */
.L_x_17:
[----:B-1----:R-:W-:-:S04]  /*47b0*/  IMAD.U32 R5, RZ, RZ, UR6 ;  /* 0x00000006ff057e24 */ /* 0x002fc8000f8e00ff */
[----:B------:R1:W4:Y:S03]  /*47c0*/  SYNCS.PHASECHK.TRANS64.TRYWAIT P0, [R5+URZ], R4 ;  /* 0x00000004050075a7 */ /* 0x000326000800017f */
[----:B----4-:R-:W-:Y:S05]  /*47d0*/  @!P0 NANOSLEEP.SYNCS 0x989680 ;  /* 0x009896800000895d */ /* 0x010fea0003900000 */
[----:B------:R-:W4:Y:S02]  /*47e0*/  @!P0 SYNCS.PHASECHK.TRANS64 P0, [R5+URZ], R4 ;  /* 0x00000004050085a7 */ /* 0x000f24000800007f */
[----:B----4-:R-:W-:Y:S05]  /*47f0*/  @!P0 BRA `(.L_x_17) ;  /* 0xfffffffc00ec8947 */ /* 0x010fea000383ffff */
[----:B------:R-:W-:Y:S05]  /*4800*/  BRA `(.L_x_16) ;  /* 0xffffffc800887947 */ /* 0x000fea000383ffff */
.L_x_23:
[----:B-1----:R-:W-:-:S04]  /*4810*/  IMAD.U32 R6, RZ, RZ, UR15 ;  /* 0x0000000fff067e24 */ /* 0x002fc8000f8e00ff */
[----:B------:R1:W4:Y:S03]  /*4820*/  SYNCS.PHASECHK.TRANS64.TRYWAIT P0, [R6+URZ], R5 ;  /* 0x00000005060075a7 */ /* 0x000326000800017f */
[----:B----4-:R-:W-:Y:S05]  /*4830*/  @!P0 NANOSLEEP.SYNCS 0x989680 ;  /* 0x009896800000895d */ /* 0x010fea0003900000 */
[----:B------:R-:W4:Y:S02]  /*4840*/  @!P0 SYNCS.PHASECHK.TRANS64 P0, [R6+URZ], R5 ;  /* 0x00000005060085a7 */ /* 0x000f24000800007f */
[----:B----4-:R-:W-:Y:S05]  /*4850*/  @!P0 BRA `(.L_x_23) ;  /* 0xfffffffc00ec8947 */ /* 0x010fea000383ffff */
[----:B------:R-:W-:Y:S05]  /*4860*/  BRA `(.L_x_22) ;  /* 0xffffffcc00e87947 */ /* 0x000fea000383ffff */
.L_x_50:
[----:B------:R-:W-:Y:S01]  /*4870*/  BSSY B1, `(.L_x_72) ;  /* 0x0000006000017945 */ /* 0x000fe20003800000 */
[----:B------:R-:W-:-:S07]  /*4880*/  IMAD.MOV.U32 R2, RZ, RZ, -0x1 ;  /* 0xffffffffff027424 */ /* 0x000fce00078e00ff */
[----:B------:R-:W-:Y:S05]  /*4890*/  WARPSYNC.COLLECTIVE R2, `(.L_x_73) ;  /* 0x00000000020c7348 */ /* 0x000fea0003c00000 */
[----:B------:R-:W-:Y:S02]  /*48a0*/  ELECT P2, UR62, PT ;  /* 0x00000000003e782f */ /* 0x000fe40003840000 */
[----:B------:R-:W-:Y:S01]  /*48b0*/  MOV R2, UR62 ;  /* 0x0000003e00027c02 */ /* 0x000fe20008000f00 */
[----:B------:R-:W-:Y:S10]  /*48c0*/  ENDCOLLECTIVE ;  /* 0x000000000000791b */ /* 0x000ff40003800000 */
.L_x_73:
[----:B------:R-:W-:Y:S05]  /*48d0*/  BSYNC B1 ;  /* 0x0000000000017941 */ /* 0x000fea0003800000 */
.L_x_72:
[----:B------:R-:W-:Y:S05]  /*48e0*/  BRA `(.L_x_74) ;  /* 0xffffffec00c87947 */ /* 0x000fea000383ffff */
.L_x_53:
[----:B0-----:R0:W1:Y:S02]  /*48f0*/  SYNCS.PHASECHK.TRANS64.TRYWAIT P2, [R18+URZ+0x30], R5 ;  /* 0x00003005120075a7 */ /* 0x001064000804017f */
[----:B-1----:R-:W-:Y:S05]  /*4900*/  @!P2 NANOSLEEP.SYNCS 0x989680 ;  /* 0x009896800000a95d */ /* 0x002fea0003900000 */
[----:B------:R-:W1:Y:S02]  /*4910*/  @!P2 SYNCS.PHASECHK.TRANS64 P2, [R18+URZ+0x30], R5 ;  /* 0x000030051200a5a7 */ /* 0x000e64000804007f */
[----:B-1----:R-:W-:Y:S05]  /*4920*/  @!P2 BRA `(.L_x_53) ;  /* 0xfffffffc00f0a947 */ /* 0x002fea000383ffff */
[----:B------:R-:W-:Y:S05]  /*4930*/  BRA `(.L_x_75) ;  /* 0xffffffec00fc7947 */ /* 0x000fea000383ffff */
.L_x_62:
[----:B------:R-:W-:Y:S01]  /*4940*/  BSSY B0, `(.L_x_76) ;  /* 0x0000006000007945 */ /* 0x000fe20003800000 */
[----:B------:R-:W-:-:S07]  /*4950*/  IMAD.MOV.U32 R2, RZ, RZ, -0x1 ;  /* 0xffffffffff027424 */ /* 0x000fce00078e00ff */
[----:B------:R-:W-:Y:S05]  /*4960*/  WARPSYNC.COLLECTIVE R2, `(.L_x_77) ;  /* 0x00000000020c7348 */ /* 0x000fea0003c00000 */
[----:B------:R-:W-:Y:S02]  /*4970*/  ELECT P2, UR62, PT ;  /* 0x00000000003e782f */ /* 0x000fe40003840000 */
[----:B------:R-:W-:Y:S01]  /*4980*/  MOV R2, UR62 ;  /* 0x0000003e00027c02 */ /* 0x000fe20008000f00 */
[----:B------:R-:W-:Y:S10]  /*4990*/  ENDCOLLECTIVE ;  /* 0x000000000000791b */ /* 0x000ff40003800000 */
.L_x_77:
[----:B------:R-:W-:Y:S05]  /*49a0*/  BSYNC B0 ;  /* 0x0000000000007941 */ /* 0x000fea0003800000 */
.L_x_76:
[----:B------:R-:W-:Y:S01]  /*49b0*/  PLOP3.LUT P0, PT, P2, PT, PT, 0x80, 0x0 ;  /* 0x000000000000781c */ /* 0x000fe2000170f070 */
[----:B------:R-:W-:-:S12]  /*49c0*/  BRA `(.L_x_78) ;  /* 0xfffffff8007c7947 */ /* 0x000fd8000383ffff */
.L_x_66:
[----:B0-----:R0:W1:Y:S02]  /*49d0*/  SYNCS.PHASECHK.TRANS64.TRYWAIT P0, [R7+URZ], R0 ;  /* 0x00000000070075a7 */ /* 0x001064000800017f */
[----:B-1----:R-:W-:Y:S05]  /*49e0*/  @!P0 NANOSLEEP.SYNCS 0x989680 ;  /* 0x009896800000895d */ /* 0x002fea0003900000 */
[----:B------:R-:W1:Y:S02]  /*49f0*/  @!P0 SYNCS.PHASECHK.TRANS64 P0, [R7+URZ], R0 ;  /* 0x00000000070085a7 */ /* 0x000e64000800007f */
[----:B-1----:R-:W-:Y:S05]  /*4a00*/  @!P0 BRA `(.L_x_66) ;  /* 0xfffffffc00f08947 */ /* 0x002fea000383ffff */
[----:B------:R-:W-:Y:S05]  /*4a10*/  BRA `(.L_x_79) ;  /* 0xfffffff800bc7947 */ /* 0x000fea000383ffff */
.L_x_67:
[----:B0-----:R0:W1:Y:S02]  /*4a20*/  SYNCS.PHASECHK.TRANS64.TRYWAIT P0, [R9+URZ], R4 ;  /* 0x00000004090075a7 */ /* 0x001064000800017f */
[----:B-1----:R-:W-:Y:S05]  /*4a30*/  @!P0 NANOSLEEP.SYNCS 0x989680 ;  /* 0x009896800000895d */ /* 0x002fea0003900000 */
[----:B------:R-:W1:Y:S02]  /*4a40*/  @!P0 SYNCS.PHASECHK.TRANS64 P0, [R9+URZ], R4 ;  /* 0x00000004090085a7 */ /* 0x000e64000800007f */
[----:B-1----:R-:W-:Y:S05]  /*4a50*/  @!P0 BRA `(.L_x_67) ;  /* 0xfffffffc00f08947 */ /* 0x002fea000383ffff */
[----:B------:R-:W-:Y:S05]  /*4a60*/  BRA `(.L_x_80) ;  /* 0xfffffff800cc7947 */ /* 0x000fea000383ffff */
.L_x_68:
[----:B0-----:R0:W1:Y:S02]  /*4a70*/  SYNCS.PHASECHK.TRANS64.TRYWAIT P0, [R6+URZ], R5 ;  /* 0x00000005060075a7 */ /* 0x001064000800017f */
[----:B-1----:R-:W-:Y:S05]  /*4a80*/  @!P0 NANOSLEEP.SYNCS 0x989680 ;  /* 0x009896800000895d */ /* 0x002fea0003900000 */
[----:B------:R-:W1:Y:S02]  /*4a90*/  @!P0 SYNCS.PHASECHK.TRANS64 P0, [R6+URZ], R5 ;  /* 0x00000005060085a7 */ /* 0x000e64000800007f */
[----:B-1----:R-:W-:Y:S05]  /*4aa0*/  @!P0 BRA `(.L_x_68) ;  /* 0xfffffffc00f08947 */ /* 0x002fea000383ffff */
[----:B------:R-:W-:Y:S05]  /*4ab0*/  BRA `(.L_x_81) ;  /* 0xfffffff800dc7947 */ /* 0x000fea000383ffff */
.L_x_69:
[----:B0-----:R0:W1:Y:S02]  /*4ac0*/  SYNCS.PHASECHK.TRANS64.TRYWAIT P0, [R9+URZ], R4 ;  /* 0x00000004090075a7 */ /* 0x001064000800017f */
[----:B-1----:R-:W-:Y:S05]  /*4ad0*/  @!P0 NANOSLEEP.SYNCS 0x989680 ;  /* 0x009896800000895d */ /* 0x002fea0003900000 */
[----:B------:R-:W1:Y:S02]  /*4ae0*/  @!P0 SYNCS.PHASECHK.TRANS64 P0, [R9+URZ], R4 ;  /* 0x00000004090085a7 */ /* 0x000e64000800007f */
[----:B-1----:R-:W-:Y:S05]  /*4af0*/  @!P0 BRA `(.L_x_69) ;  /* 0xfffffffc00f08947 */ /* 0x002fea000383ffff */
[----:B------:R-:W-:Y:S05]  /*4b00*/  BRA `(.L_x_82) ;  /* 0xfffffff800ec7947 */ /* 0x000fea000383ffff */
.L_x_70:
[----:B-1----:R1:W2:Y:S02]  /*4b10*/  SYNCS.PHASECHK.TRANS64.TRYWAIT P0, [R6+URZ], R5 ;  /* 0x00000005060075a7 */ /* 0x0022a4000800017f */
[----:B--2---:R-:W-:Y:S05]  /*4b20*/  @!P0 NANOSLEEP.SYNCS 0x989680 ;  /* 0x009896800000895d */ /* 0x004fea0003900000 */
[----:B------:R-:W2:Y:S02]  /*4b30*/  @!P0 SYNCS.PHASECHK.TRANS64 P0, [R6+URZ], R5 ;  /* 0x00000005060085a7 */ /* 0x000ea4000800007f */
[----:B--2---:R-:W-:Y:S05]  /*4b40*/  @!P0 BRA `(.L_x_70) ;  /* 0xfffffffc00f08947 */ /* 0x004fea000383ffff */
[----:B------:R-:W-:Y:S05]  /*4b50*/  BRA `(.L_x_83) ;  /* 0xfffffff800f47947 */ /* 0x000fea000383ffff */
.L_x_84:
[----:B------:R-:W-:-:S00]  /*4b60*/  BRA `(.L_x_84) ;  /* 0xfffffffc00fc7947 */ /* 0x000fc0000383ffff */
[----:B------:R-:W-:-:S00]  /*4b70*/  NOP ;  /* 0x0000000000007918 */ /* 0x000fc00000000000 */
        /* <DEDUP_REMOVED lines=8> */
.L_x_85:


//--------------------- .nv.shared._ZN7cutlass13device_kernelINS_4gemm6kernel13GemmUniversalIN4cute5tupleIJiiiiEEENS1_10collective13CollectiveMmaINS1_37MainloopSm90TmaGmmaWarpSpecializedFP8ILi6ENS5_IJNS4_1CILi1EEESB_SB_EEENS1_35KernelTmaWarpSpecializedCooperativeEEENS5_IJNSA_ILi128EEENSA_ILi8EEENSA_ILi256EEEEEENS_12float_e4m3_tENS5_IJlSB_lEEESJ_SK_NS4_8TiledMMAINS4_8MMA_AtomIJNS4_4SM904GMMA29MMA_64x8x32_F32E4M3E4M3_SS_TNILNSO_7ScaleInE1ELSQ_1EEEEEENS4_6LayoutINS5_IJNSA_ILi2EEESB_SB_EEENS5_IJSB_NSA_ILi0EEESW_EEEEENS5_IJNS4_10UnderscoreESZ_SZ_EEEEENS4_13SM90_TMA_LOADENS4_14ComposedLayoutINS4_7SwizzleILi3ELi4ELi3EEENS4_18smem_ptr_flag_bitsILi8EEENST_INS5_IJSG_SF_EEENS5_IJSF_SB_EEEEEEEvNS4_8identityES12_S1B_vS1C_EENS_8epilogue10collective6detail29Sm90TmaWarpSpecializedAdapterINS1F_15DefaultEpilogueISJ_SK_SK_NS1E_6thread17LinearCombinationISJ_Li1EffLNS1J_9ScaleType4KindE0ELNS_15FloatRoundStyleE2ESJ_EENS1_15EpilogueDefaultEEEEEvvEEEEvNT_6ParamsE --------------------------
	.section	.nv.shared._ZN7cutlass13device_kernelINS_4gemm6kernel13GemmUniversalIN4cute5tupleIJiiiiEEENS1_10collective13CollectiveMmaINS1_37MainloopSm90TmaGmmaWarpSpecializedFP8ILi6ENS5_IJNS4_1CILi1EEESB_SB_EEENS1_35KernelTmaWarpSpecializedCooperativeEEENS5_IJNSA_ILi128EEENSA_ILi8EEENSA_ILi256EEEEEENS_12float_e4m3_tENS5_IJlSB_lEEESJ_SK_NS4_8TiledMMAINS4_8MMA_AtomIJNS4_4SM904GMMA29MMA_64x8x32_F32E4M3E4M3_SS_TNILNSO_7ScaleInE1ELSQ_1EEEEEENS4_6LayoutINS5_IJNSA_ILi2EEESB_SB_EEENS5_IJSB_NSA_ILi0EEESW_EEEEENS5_IJNS4_10UnderscoreESZ_SZ_EEEEENS4_13SM90_TMA_LOADENS4_14ComposedLayoutINS4_7SwizzleILi3ELi4ELi3EEENS4_18smem_ptr_flag_bitsILi8EEENST_INS5_IJSG_SF_EEENS5_IJSF_SB_EEEEEEEvNS4_8identityES12_S1B_vS1C_EENS_8epilogue10collective6detail29Sm90TmaWarpSpecializedAdapterINS1F_15DefaultEpilogueISJ_SK_SK_NS1E_6thread17LinearCombinationISJ_Li1EffLNS1J_9ScaleType4KindE0ELNS_15FloatRoundStyleE2ESJ_EENS1_15EpilogueDefaultEEEEEvvEEEEvNT_6ParamsE,"aw",@nobits
	.sectionflags	@""
	.align	16
	.zero		1024


//--------------------- .nv.shared.reserved.0     --------------------------
	.section	.nv.shared.reserved.0,"aw",@nobits
	.weak		__nv_reservedSMEM_offset_0_alias
	.size		__nv_reservedSMEM_offset_0_alias, 0, 0
	.other		__nv_reservedSMEM_offset_0_alias,@"STO_CUDA_RESERVED_SHARED STV_DEFAULT"
__nv_reservedSMEM_offset_0_alias:
	.zero		0


//--------------------- .nv.global                --------------------------
	.section	.nv.global,"aw",@nobits
.nv.global:
	.type		_ZN39_INTERNAL_bfa7b184_4_k_cu_ad06f2ab_46004cute1_E,@object
	.size		_ZN39_INTERNAL_bfa7b184_4_k_cu_ad06f2ab_46004cute1_E,(_ZN39_INTERNAL_bfa7b184_4_k_cu_ad06f2ab_46004cuda3std3__45__cpo6cbeginE - _ZN39_INTERNAL_bfa7b184_4_k_cu_ad06f2ab_46004cute1_E)
_ZN39_INTERNAL_bfa7b184_4_k_cu_ad06f2ab_46004cute1_E:
	.zero		1
	.type		_ZN39_INTERNAL_bfa7b184_4_k_cu_ad06f2ab_46004cuda3std3__45__cpo6cbeginE,@object
	.size		_ZN39_INTERNAL_bfa7b184_4_k_cu_ad06f2ab_46004cuda3std3__45__cpo6cbeginE,(_ZN39_INTERNAL_bfa7b184_4_k_cu_ad06f2ab_46004cuda3std3__48in_placeE - _ZN39_INTERNAL_bfa7b184_4_k_cu_ad06f2ab_46004cuda3std3__45__cpo6cbeginE)
_ZN39_INTERNAL_bfa7b184_4_k_cu_ad06f2ab_46004cuda3std3__45__cpo6cbeginE:
	.zero		1
	.type		_ZN39_INTERNAL_bfa7b184_4_k_cu_ad06f2ab_46004cuda3std3__48in_placeE,@object
	.size		_ZN39_INTERNAL_bfa7b184_4_k_cu_ad06f2ab_46004cuda3std3__48in_placeE,(_ZN39_INTERNAL_bfa7b184_4_k_cu_ad06f2ab_46004cuda3std6ranges3__45__cpo9iter_moveE - _ZN39_INTERNAL_bfa7b184_4_k_cu_ad06f2ab_46004cuda3std3__48in_placeE)
_ZN39_INTERNAL_bfa7b184_4_k_cu_ad06f2ab_46004cuda3std3__48in_placeE:
	.zero		1
	.type		_ZN39_INTERNAL_bfa7b184_4_k_cu_ad06f2ab_46004cuda3std6ranges3__45__cpo9iter_moveE,@object
	.size		_ZN39_INTERNAL_bfa7b184_4_k_cu_ad06f2ab_46004cuda3std6ranges3__45__cpo9iter_moveE,(_ZN39_INTERNAL_bfa7b184_4_k_cu_ad06f2ab_46004cuda3std3__45__cpo5beginE - _ZN39_INTERNAL_bfa7b184_4_k_cu_ad06f2ab_46004cuda3std6ranges3__45__cpo9iter_moveE)
_ZN39_INTERNAL_bfa7b184_4_k_cu_ad06f2ab_46004cuda3std6ranges3__45__cpo9iter_moveE:
	.zero		1
	.type		_ZN39_INTERNAL_bfa7b184_4_k_cu_ad06f2ab_46004cuda3std3__45__cpo5beginE,@object
	.size		_ZN39_INTERNAL_bfa7b184_4_k_cu_ad06f2ab_46004cuda3std3__45__cpo5beginE,(_ZN39_INTERNAL_bfa7b184_4_k_cu_ad06f2ab_46004cuda3std3__441_GLOBAL__N__bfa7b184_4_k_cu_ad06f2ab_46006ignoreE - _ZN39_INTERNAL_bfa7b184_4_k_cu_ad06f2ab_46004cuda3std3__45__cpo5beginE)
_ZN39_INTERNAL_bfa7b184_4_k_cu_ad06f2ab_46004cuda3std3__45__cpo5beginE:
	.zero		1
	.type		_ZN39_INTERNAL_bfa7b184_4_k_cu_ad06f2ab_46004cuda3std3__441_GLOBAL__N__bfa7b184_4_k_cu_ad06f2ab_46006ignoreE,@object
	.size		_ZN39_INTERNAL_bfa7b184_4_k_cu_ad06f2ab_46004cuda3std3__441_GLOBAL__N__bfa7b184_4_k_cu_ad06f2ab_46006ignoreE,(_ZN39_INTERNAL_bfa7b184_4_k_cu_ad06f2ab_46004cute7productE - _ZN39_INTERNAL_bfa7b184_4_k_cu_ad06f2ab_46004cuda3std3__441_GLOBAL__N__bfa7b184_4_k_cu_ad06f2ab_46006ignoreE)
_ZN39_INTERNAL_bfa7b184_4_k_cu_ad06f2ab_46004cuda3std3__441_GLOBAL__N__bfa7b184_4_k_cu_ad06f2ab_46006ignoreE:
	.zero		1
	.type		_ZN39_INTERNAL_bfa7b184_4_k_cu_ad06f2ab_46004cute7productE,@object
	.size		_ZN39_INTERNAL_bfa7b184_4_k_cu_ad06f2ab_46004cute7productE,(_ZN39_INTERNAL_bfa7b184_4_k_cu_ad06f2ab_46004cuda3std3__45__cpo3endE - _ZN39_INTERNAL_bfa7b184_4_k_cu_ad06f2ab_46004cute7productE)
_ZN39_INTERNAL_bfa7b184_4_k_cu_ad06f2ab_46004cute7productE:
	.zero		1
	.type		_ZN39_INTERNAL_bfa7b184_4_k_cu_ad06f2ab_46004cuda3std3__45__cpo3endE,@object
	.size		_ZN39_INTERNAL_bfa7b184_4_k_cu_ad06f2ab_46004cuda3std3__45__cpo3endE,(_ZN39_INTERNAL_bfa7b184_4_k_cu_ad06f2ab_46004cuda3std3__419piecewise_constructE - _ZN39_INTERNAL_bfa7b184_4_k_cu_ad06f2ab_46004cuda3std3__45__cpo3endE)
_ZN39_INTERNAL_bfa7b184_4_k_cu_ad06f2ab_46004cuda3std3__45__cpo3endE:
	.zero		1
	.type		_ZN39_INTERNAL_bfa7b184_4_k_cu_ad06f2ab_46004cuda3std3__419piecewise_constructE,@object
	.size		_ZN39_INTERNAL_bfa7b184_4_k_cu_ad06f2ab_46004cuda3std3__419piecewise_constructE,(_ZN39_INTERNAL_bfa7b184_4_k_cu_ad06f2ab_46004cuda3std3__45__cpo4cendE - _ZN39_INTERNAL_bfa7b184_4_k_cu_ad06f2ab_46004cuda3std3__419piecewise_constructE)
_ZN39_INTERNAL_bfa7b184_4_k_cu_ad06f2ab_46004cuda3std3__419piecewise_constructE:
	.zero		1
	.type		_ZN39_INTERNAL_bfa7b184_4_k_cu_ad06f2ab_46004cuda3std3__45__cpo4cendE,@object
	.size		_ZN39_INTERNAL_bfa7b184_4_k_cu_ad06f2ab_46004cuda3std3__45__cpo4cendE,(_ZN39_INTERNAL_bfa7b184_4_k_cu_ad06f2ab_46004cuda3std6ranges3__45__cpo4swapE - _ZN39_INTERNAL_bfa7b184_4_k_cu_ad06f2ab_46004cuda3std3__45__cpo4cendE)
_ZN39_INTERNAL_bfa7b184_4_k_cu_ad06f2ab_46004cuda3std3__45__cpo4cendE:
	.zero		1
	.type		_ZN39_INTERNAL_bfa7b184_4_k_cu_ad06f2ab_46004cuda3std6ranges3__45__cpo4swapE,@object
	.size		_ZN39_INTERNAL_bfa7b184_4_k_cu_ad06f2ab_46004cuda3std6ranges3__45__cpo4swapE,(.L_7 - _ZN39_INTERNAL_bfa7b184_4_k_cu_ad06f2ab_46004cuda3std6ranges3__45__cpo4swapE)
_ZN39_INTERNAL_bfa7b184_4_k_cu_ad06f2ab_46004cuda3std6ranges3__45__cpo4swapE:
	.zero		1
.L_7:


//--------------------- .nv.constant0._ZN7cutlass13device_kernelINS_4gemm6kernel13GemmUniversalIN4cute5tupleIJiiiiEEENS1_10collective13CollectiveMmaINS1_37MainloopSm90TmaGmmaWarpSpecializedFP8ILi6ENS5_IJNS4_1CILi1EEESB_SB_EEENS1_35KernelTmaWarpSpecializedCooperativeEEENS5_IJNSA_ILi128EEENSA_ILi8EEENSA_ILi256EEEEEENS_12float_e4m3_tENS5_IJlSB_lEEESJ_SK_NS4_8TiledMMAINS4_8MMA_AtomIJNS4_4SM904GMMA29MMA_64x8x32_F32E4M3E4M3_SS_TNILNSO_7ScaleInE1ELSQ_1EEEEEENS4_6LayoutINS5_IJNSA_ILi2EEESB_SB_EEENS5_IJSB_NSA_ILi0EEESW_EEEEENS5_IJNS4_10UnderscoreESZ_SZ_EEEEENS4_13SM90_TMA_LOADENS4_14ComposedLayoutINS4_7SwizzleILi3ELi4ELi3EEENS4_18smem_ptr_flag_bitsILi8EEENST_INS5_IJSG_SF_EEENS5_IJSF_SB_EEEEEEEvNS4_8identityES12_S1B_vS1C_EENS_8epilogue10collective6detail29Sm90TmaWarpSpecializedAdapterINS1F_15DefaultEpilogueISJ_SK_SK_NS1E_6thread17LinearCombinationISJ_Li1EffLNS1J_9ScaleType4KindE0ELNS_15FloatRoundStyleE2ESJ_EENS1_15EpilogueDefaultEEEEEvvEEEEvNT_6ParamsE --------------------------
	.section	.nv.constant0._ZN7cutlass13device_kernelINS_4gemm6kernel13GemmUniversalIN4cute5tupleIJiiiiEEENS1_10collective13CollectiveMmaINS1_37MainloopSm90TmaGmmaWarpSpecializedFP8ILi6ENS5_IJNS4_1CILi1EEESB_SB_EEENS1_35KernelTmaWarpSpecializedCooperativeEEENS5_IJNSA_ILi128EEENSA_ILi8EEENSA_ILi256EEEEEENS_12float_e4m3_tENS5_IJlSB_lEEESJ_SK_NS4_8TiledMMAINS4_8MMA_AtomIJNS4_4SM904GMMA29MMA_64x8x32_F32E4M3E4M3_SS_TNILNSO_7ScaleInE1ELSQ_1EEEEEENS4_6LayoutINS5_IJNSA_ILi2EEESB_SB_EEENS5_IJSB_NSA_ILi0EEESW_EEEEENS5_IJNS4_10UnderscoreESZ_SZ_EEEEENS4_13SM90_TMA_LOADENS4_14ComposedLayoutINS4_7SwizzleILi3ELi4ELi3EEENS4_18smem_ptr_flag_bitsILi8EEENST_INS5_IJSG_SF_EEENS5_IJSF_SB_EEEEEEEvNS4_8identityES12_S1B_vS1C_EENS_8epilogue10collective6detail29Sm90TmaWarpSpecializedAdapterINS1F_15DefaultEpilogueISJ_SK_SK_NS1E_6thread17LinearCombinationISJ_Li1EffLNS1J_9ScaleType4KindE0ELNS_15FloatRoundStyleE2ESJ_EENS1_15EpilogueDefaultEEEEEvvEEEEvNT_6ParamsE,"a",@progbits
	.sectionflags	@""
	.align	4
.nv.constant0._ZN7cutlass13device_kernelINS_4gemm6kernel13GemmUniversalIN4cute5tupleIJiiiiEEENS1_10collective13CollectiveMmaINS1_37MainloopSm90TmaGmmaWarpSpecializedFP8ILi6ENS5_IJNS4_1CILi1EEESB_SB_EEENS1_35KernelTmaWarpSpecializedCooperativeEEENS5_IJNSA_ILi128EEENSA_ILi8EEENSA_ILi256EEEEEENS_12float_e4m3_tENS5_IJlSB_lEEESJ_SK_NS4_8TiledMMAINS4_8MMA_AtomIJNS4_4SM904GMMA29MMA_64x8x32_F32E4M3E4M3_SS_TNILNSO_7ScaleInE1ELSQ_1EEEEEENS4_6LayoutINS5_IJNSA_ILi2EEESB_SB_EEENS5_IJSB_NSA_ILi0EEESW_EEEEENS5_IJNS4_10UnderscoreESZ_SZ_EEEEENS4_13SM90_TMA_LOADENS4_14ComposedLayoutINS4_7SwizzleILi3ELi4ELi3EEENS4_18smem_ptr_flag_bitsILi8EEENST_INS5_IJSG_SF_EEENS5_IJSF_SB_EEEEEEEvNS4_8identityES12_S1B_vS1C_EENS_8epilogue10collective6detail29Sm90TmaWarpSpecializedAdapterINS1F_15DefaultEpilogueISJ_SK_SK_NS1E_6thread17LinearCombinationISJ_Li1EffLNS1J_9ScaleType4KindE0ELNS_15FloatRoundStyleE2ESJ_EENS1_15EpilogueDefaultEEEEEvvEEEEvNT_6ParamsE:
	.zero		1664


//--------------------- SYMBOLS --------------------------

	.type		.nv.reservedSmem.offset0,@object
	.size		.nv.reservedSmem.offset0,0x4
